//
// Generated by NVIDIA NVVM Compiler
//
// Compiler Build ID: CL-36424714
// Cuda compilation tools, release 13.0, V13.0.88
// Based on NVVM 20.0.0
//

.version 9.0
.target sm_100
.address_size 64

	// .globl	chop_batch_f32
// _ZZ14chop_batch_f32PKfS0_S0_PKiS2_S0_S2_S2_S0_S0_S2_iiiiiPfE4sh_k has been demoted
// _ZZ14chop_batch_f32PKfS0_S0_PKiS2_S0_S2_S2_S0_S0_S2_iiiiiPfE7sh_k_ok has been demoted
.extern .shared .align 16 .b8 __smem[];

.visible .entry chop_batch_f32(
	.param .u64 .ptr .align 1 chop_batch_f32_param_0,
	.param .u64 .ptr .align 1 chop_batch_f32_param_1,
	.param .u64 .ptr .align 1 chop_batch_f32_param_2,
	.param .u64 .ptr .align 1 chop_batch_f32_param_3,
	.param .u64 .ptr .align 1 chop_batch_f32_param_4,
	.param .u64 .ptr .align 1 chop_batch_f32_param_5,
	.param .u64 .ptr .align 1 chop_batch_f32_param_6,
	.param .u64 .ptr .align 1 chop_batch_f32_param_7,
	.param .u64 .ptr .align 1 chop_batch_f32_param_8,
	.param .u64 .ptr .align 1 chop_batch_f32_param_9,
	.param .u64 .ptr .align 1 chop_batch_f32_param_10,
	.param .u32 chop_batch_f32_param_11,
	.param .u32 chop_batch_f32_param_12,
	.param .u32 chop_batch_f32_param_13,
	.param .u32 chop_batch_f32_param_14,
	.param .u32 chop_batch_f32_param_15,
	.param .u64 .ptr .align 1 chop_batch_f32_param_16
)
{
	.local .align 16 .b8 	__local_depot0[256];
	.reg .b64 	%SP;
	.reg .b64 	%SPL;
	.reg .pred 	%p<115>;
	.reg .b32 	%r<269>;
	.reg .b32 	%f<114>;
	.reg .b64 	%rd<82>;
	// demoted variable
	.shared .align 4 .u32 _ZZ14chop_batch_f32PKfS0_S0_PKiS2_S0_S2_S2_S0_S0_S2_iiiiiPfE4sh_k;
	// demoted variable
	.shared .align 4 .u32 _ZZ14chop_batch_f32PKfS0_S0_PKiS2_S0_S2_S2_S0_S0_S2_iiiiiPfE7sh_k_ok;
	mov.u64 	%SPL, __local_depot0;
	ld.param.u64 	%rd17, [chop_batch_f32_param_1];
	ld.param.u64 	%rd24, [chop_batch_f32_param_2];
	ld.param.u64 	%rd18, [chop_batch_f32_param_3];
	ld.param.u64 	%rd19, [chop_batch_f32_param_4];
	ld.param.u64 	%rd20, [chop_batch_f32_param_5];
	ld.param.u64 	%rd21, [chop_batch_f32_param_6];
	ld.param.u64 	%rd22, [chop_batch_f32_param_7];
	ld.param.u64 	%rd25, [chop_batch_f32_param_8];
	ld.param.u64 	%rd26, [chop_batch_f32_param_9];
	ld.param.u64 	%rd27, [chop_batch_f32_param_10];
	ld.param.u32 	%r60, [chop_batch_f32_param_11];
	ld.param.u32 	%r61, [chop_batch_f32_param_12];
	ld.param.u32 	%r62, [chop_batch_f32_param_13];
	ld.param.u32 	%r64, [chop_batch_f32_param_14];
	ld.param.u32 	%r63, [chop_batch_f32_param_15];
	ld.param.u64 	%rd23, [chop_batch_f32_param_16];
	cvta.to.global.u64 	%rd1, %rd26;
	cvta.to.global.u64 	%rd2, %rd25;
	cvta.to.global.u64 	%rd3, %rd24;
	cvta.to.global.u64 	%rd4, %rd27;
	add.u64 	%rd5, %SPL, 0;
	mov.u32 	%r1, %ctaid.x;
	setp.ge.s32 	%p1, %r1, %r64;
	@%p1 bra 	$L__BB0_177;
	cvta.to.global.u64 	%rd29, %rd18;
	cvta.to.global.u64 	%rd30, %rd19;
	cvta.to.global.u64 	%rd31, %rd20;
	cvta.to.global.u64 	%rd32, %rd23;
	mul.lo.s32 	%r65, %r60, %r1;
	mul.wide.s32 	%rd33, %r65, 4;
	add.s64 	%rd6, %rd32, %rd33;
	mul.wide.u32 	%rd34, %r1, 4;
	add.s64 	%rd35, %rd29, %rd34;
	ld.global.nc.u32 	%r66, [%rd35];
	cvt.s64.s32 	%rd7, %r66;
	add.s64 	%rd36, %rd30, %rd34;
	ld.global.nc.u32 	%r67, [%rd36];
	add.s64 	%rd37, %rd31, %rd34;
	ld.global.nc.f32 	%f1, [%rd37];
	min.s32 	%r68, %r66, %r67;
	setp.gt.s32 	%p2, %r68, 0;
	setp.gt.s32 	%p3, %r61, -1;
	and.pred  	%p4, %p3, %p2;
	setp.lt.s32 	%p5, %r61, %r60;
	and.pred  	%p6, %p5, %p4;
	@%p6 bra 	$L__BB0_5;
	mov.u32 	%r252, %tid.x;
	setp.ge.s32 	%p7, %r252, %r60;
	@%p7 bra 	$L__BB0_177;
	mov.u32 	%r4, %ntid.x;
$L__BB0_4:
	mul.wide.s32 	%rd38, %r252, 4;
	add.s64 	%rd39, %rd6, %rd38;
	mov.b32 	%r69, 2143289344;
	st.global.u32 	[%rd39], %r69;
	add.s32 	%r252, %r252, %r4;
	setp.lt.s32 	%p8, %r252, %r60;
	@%p8 bra 	$L__BB0_4;
	bra.uni 	$L__BB0_177;
$L__BB0_5:
	cvt.u32.u64 	%r70, %rd7;
	sub.s32 	%r71, %r60, %r61;
	setp.ge.s32 	%p9, %r71, %r70;
	@%p9 bra 	$L__BB0_9;
	mov.u32 	%r253, %tid.x;
	setp.ge.s32 	%p113, %r253, %r60;
	@%p113 bra 	$L__BB0_177;
	mov.u32 	%r8, %ntid.x;
$L__BB0_8:
	mul.wide.s32 	%rd78, %r253, 4;
	add.s64 	%rd79, %rd6, %rd78;
	mov.b32 	%r251, 2143289344;
	st.global.u32 	[%rd79], %r251;
	add.s32 	%r253, %r253, %r8;
	setp.lt.s32 	%p114, %r253, %r60;
	@%p114 bra 	$L__BB0_8;
	bra.uni 	$L__BB0_177;
$L__BB0_9:
	add.s32 	%r73, %r61, %r70;
	add.s32 	%r11, %r73, -1;
	mov.u32 	%r255, %tid.x;
	setp.ge.s32 	%p10, %r255, %r11;
	@%p10 bra 	$L__BB0_12;
	mov.u32 	%r13, %ntid.x;
	mov.u32 	%r254, %r255;
$L__BB0_11:
	mul.wide.s32 	%rd40, %r254, 4;
	add.s64 	%rd41, %rd6, %rd40;
	mov.b32 	%r74, 2143289344;
	st.global.u32 	[%rd41], %r74;
	add.s32 	%r254, %r254, %r13;
	setp.lt.s32 	%p11, %r254, %r11;
	@%p11 bra 	$L__BB0_11;
$L__BB0_12:
	setp.ne.s32 	%p12, %r255, 0;
	@%p12 bra 	$L__BB0_14;
	cvta.to.global.u64 	%rd42, %rd21;
	mul.wide.u32 	%rd43, %r70, 4;
	add.s64 	%rd44, %rd42, %rd43;
	ld.global.nc.u32 	%r76, [%rd44];
	st.shared.u32 	[_ZZ14chop_batch_f32PKfS0_S0_PKiS2_S0_S2_S2_S0_S0_S2_iiiiiPfE4sh_k], %r76;
	setp.gt.s32 	%p13, %r76, -1;
	setp.lt.s32 	%p14, %r76, %r62;
	and.pred  	%p15, %p13, %p14;
	selp.u32 	%r77, 1, 0, %p15;
	st.shared.u32 	[_ZZ14chop_batch_f32PKfS0_S0_PKiS2_S0_S2_S2_S0_S0_S2_iiiiiPfE7sh_k_ok], %r77;
$L__BB0_14:
	bar.sync 	0;
	ld.shared.u32 	%r78, [_ZZ14chop_batch_f32PKfS0_S0_PKiS2_S0_S2_S2_S0_S0_S2_iiiiiPfE7sh_k_ok];
	setp.ne.s32 	%p16, %r78, 0;
	@%p16 bra 	$L__BB0_18;
	setp.ge.s32 	%p111, %r255, %r60;
	@%p111 bra 	$L__BB0_177;
	mov.u32 	%r16, %ntid.x;
$L__BB0_17:
	mul.wide.s32 	%rd76, %r255, 4;
	add.s64 	%rd77, %rd6, %rd76;
	mov.b32 	%r250, 2143289344;
	st.global.u32 	[%rd77], %r250;
	add.s32 	%r255, %r255, %r16;
	setp.lt.s32 	%p112, %r255, %r60;
	@%p112 bra 	$L__BB0_17;
	bra.uni 	$L__BB0_177;
$L__BB0_18:
	setp.ne.s32 	%p17, %r255, 0;
	@%p17 bra 	$L__BB0_177;
	ld.shared.u32 	%r19, [_ZZ14chop_batch_f32PKfS0_S0_PKiS2_S0_S2_S2_S0_S0_S2_iiiiiPfE4sh_k];
	cvt.rn.f32.u32 	%f28, %r67;
	rcp.rn.f32 	%f2, %f28;
	cvta.to.global.u64 	%rd45, %rd22;
	mul.wide.s32 	%rd46, %r19, 4;
	add.s64 	%rd47, %rd45, %rd46;
	ld.global.nc.u32 	%r20, [%rd47];
	mul.wide.s32 	%rd48, %r60, 4;
	add.s64 	%rd49, %rd4, %rd48;
	ld.global.nc.u32 	%r21, [%rd49];
	mul.wide.u32 	%rd50, %r61, 4;
	add.s64 	%rd51, %rd4, %rd50;
	ld.global.nc.u32 	%r22, [%rd51];
	setp.lt.u32 	%p18, %r70, 65;
	@%p18 bra 	$L__BB0_33;
	setp.lt.s32 	%p19, %r63, 1;
	@%p19 bra 	$L__BB0_159;
	min.u32 	%r23, %r70, %r63;
	add.s32 	%r82, %r23, -1;
	and.b32  	%r24, %r23, 15;
	setp.lt.u32 	%p20, %r82, 15;
	mov.b32 	%r258, 0;
	@%p20 bra 	$L__BB0_24;
	and.b32  	%r258, %r23, 2147483632;
	mov.u32 	%r84, __smem;
	add.s32 	%r256, %r84, 32;
	neg.s32 	%r257, %r258;
$L__BB0_23:
	.pragma "nounroll";
	mov.f32 	%f29, 0f00000000;
	st.shared.v4.f32 	[%r256+-32], {%f29, %f29, %f29, %f29};
	st.shared.v4.f32 	[%r256+-16], {%f29, %f29, %f29, %f29};
	st.shared.v4.f32 	[%r256], {%f29, %f29, %f29, %f29};
	st.shared.v4.f32 	[%r256+16], {%f29, %f29, %f29, %f29};
	add.s32 	%r257, %r257, 16;
	add.s32 	%r256, %r256, 64;
	setp.ne.s32 	%p21, %r257, 0;
	@%p21 bra 	$L__BB0_23;
$L__BB0_24:
	setp.eq.s32 	%p22, %r24, 0;
	@%p22 bra 	$L__BB0_159;
	and.b32  	%r32, %r23, 7;
	setp.lt.u32 	%p23, %r24, 8;
	@%p23 bra 	$L__BB0_27;
	shl.b32 	%r85, %r258, 2;
	mov.u32 	%r86, __smem;
	add.s32 	%r87, %r86, %r85;
	mov.b32 	%r88, 0;
	st.shared.u32 	[%r87], %r88;
	st.shared.u32 	[%r87+4], %r88;
	st.shared.u32 	[%r87+8], %r88;
	st.shared.u32 	[%r87+12], %r88;
	st.shared.u32 	[%r87+16], %r88;
	st.shared.u32 	[%r87+20], %r88;
	st.shared.u32 	[%r87+24], %r88;
	st.shared.u32 	[%r87+28], %r88;
	add.s32 	%r258, %r258, 8;
$L__BB0_27:
	setp.eq.s32 	%p24, %r32, 0;
	@%p24 bra 	$L__BB0_159;
	and.b32  	%r35, %r23, 3;
	setp.lt.u32 	%p25, %r32, 4;
	@%p25 bra 	$L__BB0_30;
	shl.b32 	%r89, %r258, 2;
	mov.u32 	%r90, __smem;
	add.s32 	%r91, %r90, %r89;
	mov.b32 	%r92, 0;
	st.shared.u32 	[%r91], %r92;
	st.shared.u32 	[%r91+4], %r92;
	st.shared.u32 	[%r91+8], %r92;
	st.shared.u32 	[%r91+12], %r92;
	add.s32 	%r258, %r258, 4;
$L__BB0_30:
	setp.eq.s32 	%p26, %r35, 0;
	@%p26 bra 	$L__BB0_159;
	shl.b32 	%r93, %r258, 2;
	mov.u32 	%r94, __smem;
	add.s32 	%r262, %r94, %r93;
	neg.s32 	%r261, %r35;
$L__BB0_32:
	.pragma "nounroll";
	mov.b32 	%r95, 0;
	st.shared.u32 	[%r262], %r95;
	add.s32 	%r262, %r262, 4;
	add.s32 	%r261, %r261, 1;
	setp.ne.s32 	%p27, %r261, 0;
	@%p27 bra 	$L__BB0_32;
	bra.uni 	$L__BB0_159;
$L__BB0_33:
	mov.b32 	%r97, 0;
	st.local.u32 	[%rd5], %r97;
	setp.lt.u32 	%p28, %r70, 2;
	@%p28 bra 	$L__BB0_35;
	mov.b32 	%r98, 0;
	st.local.u32 	[%rd5+4], %r98;
$L__BB0_35:
	setp.lt.u32 	%p29, %r70, 3;
	@%p29 bra 	$L__BB0_37;
	mov.b32 	%r100, 0;
	st.local.u32 	[%rd5+8], %r100;
$L__BB0_37:
	setp.lt.u32 	%p30, %r70, 4;
	@%p30 bra 	$L__BB0_39;
	mov.b32 	%r102, 0;
	st.local.u32 	[%rd5+12], %r102;
$L__BB0_39:
	setp.lt.u32 	%p31, %r70, 5;
	@%p31 bra 	$L__BB0_41;
	mov.b32 	%r104, 0;
	st.local.u32 	[%rd5+16], %r104;
$L__BB0_41:
	setp.lt.u32 	%p32, %r70, 6;
	@%p32 bra 	$L__BB0_43;
	mov.b32 	%r106, 0;
	st.local.u32 	[%rd5+20], %r106;
$L__BB0_43:
	setp.lt.u32 	%p33, %r70, 7;
	@%p33 bra 	$L__BB0_45;
	mov.b32 	%r108, 0;
	st.local.u32 	[%rd5+24], %r108;
$L__BB0_45:
	setp.lt.u32 	%p34, %r70, 8;
	@%p34 bra 	$L__BB0_47;
	mov.b32 	%r110, 0;
	st.local.u32 	[%rd5+28], %r110;
$L__BB0_47:
	setp.lt.u32 	%p35, %r70, 9;
	@%p35 bra 	$L__BB0_49;
	mov.b32 	%r112, 0;
	st.local.u32 	[%rd5+32], %r112;
$L__BB0_49:
	setp.lt.u32 	%p36, %r70, 10;
	@%p36 bra 	$L__BB0_51;
	mov.b32 	%r114, 0;
	st.local.u32 	[%rd5+36], %r114;
$L__BB0_51:
	setp.lt.u32 	%p37, %r70, 11;
	@%p37 bra 	$L__BB0_53;
	mov.b32 	%r116, 0;
	st.local.u32 	[%rd5+40], %r116;
$L__BB0_53:
	setp.lt.u32 	%p38, %r70, 12;
	@%p38 bra 	$L__BB0_55;
	mov.b32 	%r118, 0;
	st.local.u32 	[%rd5+44], %r118;
$L__BB0_55:
	setp.lt.u32 	%p39, %r70, 13;
	@%p39 bra 	$L__BB0_57;
	mov.b32 	%r120, 0;
	st.local.u32 	[%rd5+48], %r120;
$L__BB0_57:
	setp.lt.u32 	%p40, %r70, 14;
	@%p40 bra 	$L__BB0_59;
	mov.b32 	%r122, 0;
	st.local.u32 	[%rd5+52], %r122;
$L__BB0_59:
	setp.lt.u32 	%p41, %r70, 15;
	@%p41 bra 	$L__BB0_61;
	mov.b32 	%r124, 0;
	st.local.u32 	[%rd5+56], %r124;
$L__BB0_61:
	setp.lt.u32 	%p42, %r70, 16;
	@%p42 bra 	$L__BB0_63;
	mov.b32 	%r126, 0;
	st.local.u32 	[%rd5+60], %r126;
$L__BB0_63:
	setp.lt.u32 	%p43, %r70, 17;
	@%p43 bra 	$L__BB0_65;
	mov.b32 	%r128, 0;
	st.local.u32 	[%rd5+64], %r128;
$L__BB0_65:
	setp.lt.u32 	%p44, %r70, 18;
	@%p44 bra 	$L__BB0_67;
	mov.b32 	%r130, 0;
	st.local.u32 	[%rd5+68], %r130;
$L__BB0_67:
	setp.lt.u32 	%p45, %r70, 19;
	@%p45 bra 	$L__BB0_69;
	mov.b32 	%r132, 0;
	st.local.u32 	[%rd5+72], %r132;
$L__BB0_69:
	setp.lt.u32 	%p46, %r70, 20;
	@%p46 bra 	$L__BB0_71;
	mov.b32 	%r134, 0;
	st.local.u32 	[%rd5+76], %r134;
$L__BB0_71:
	setp.lt.u32 	%p47, %r70, 21;
	@%p47 bra 	$L__BB0_73;
	mov.b32 	%r136, 0;
	st.local.u32 	[%rd5+80], %r136;
$L__BB0_73:
	setp.lt.u32 	%p48, %r70, 22;
	@%p48 bra 	$L__BB0_75;
	mov.b32 	%r138, 0;
	st.local.u32 	[%rd5+84], %r138;
$L__BB0_75:
	setp.lt.u32 	%p49, %r70, 23;
	@%p49 bra 	$L__BB0_77;
	mov.b32 	%r140, 0;
	st.local.u32 	[%rd5+88], %r140;
$L__BB0_77:
	setp.lt.u32 	%p50, %r70, 24;
	@%p50 bra 	$L__BB0_79;
	mov.b32 	%r142, 0;
	st.local.u32 	[%rd5+92], %r142;
$L__BB0_79:
	setp.lt.u32 	%p51, %r70, 25;
	@%p51 bra 	$L__BB0_81;
	mov.b32 	%r144, 0;
	st.local.u32 	[%rd5+96], %r144;
$L__BB0_81:
	setp.lt.u32 	%p52, %r70, 26;
	@%p52 bra 	$L__BB0_83;
	mov.b32 	%r146, 0;
	st.local.u32 	[%rd5+100], %r146;
$L__BB0_83:
	setp.lt.u32 	%p53, %r70, 27;
	@%p53 bra 	$L__BB0_85;
	mov.b32 	%r148, 0;
	st.local.u32 	[%rd5+104], %r148;
$L__BB0_85:
	setp.lt.u32 	%p54, %r70, 28;
	@%p54 bra 	$L__BB0_87;
	mov.b32 	%r150, 0;
	st.local.u32 	[%rd5+108], %r150;
$L__BB0_87:
	setp.lt.u32 	%p55, %r70, 29;
	@%p55 bra 	$L__BB0_89;
	mov.b32 	%r152, 0;
	st.local.u32 	[%rd5+112], %r152;
$L__BB0_89:
	setp.lt.u32 	%p56, %r70, 30;
	@%p56 bra 	$L__BB0_91;
	mov.b32 	%r154, 0;
	st.local.u32 	[%rd5+116], %r154;
$L__BB0_91:
	setp.lt.u32 	%p57, %r70, 31;
	@%p57 bra 	$L__BB0_93;
	mov.b32 	%r156, 0;
	st.local.u32 	[%rd5+120], %r156;
$L__BB0_93:
	setp.lt.u32 	%p58, %r70, 32;
	@%p58 bra 	$L__BB0_95;
	mov.b32 	%r158, 0;
	st.local.u32 	[%rd5+124], %r158;
$L__BB0_95:
	setp.lt.u32 	%p59, %r70, 33;
	@%p59 bra 	$L__BB0_97;
	mov.b32 	%r160, 0;
	st.local.u32 	[%rd5+128], %r160;
$L__BB0_97:
	setp.lt.u32 	%p60, %r70, 34;
	@%p60 bra 	$L__BB0_99;
	mov.b32 	%r162, 0;
	st.local.u32 	[%rd5+132], %r162;
$L__BB0_99:
	setp.lt.u32 	%p61, %r70, 35;
	@%p61 bra 	$L__BB0_101;
	mov.b32 	%r164, 0;
	st.local.u32 	[%rd5+136], %r164;
$L__BB0_101:
	setp.lt.u32 	%p62, %r70, 36;
	@%p62 bra 	$L__BB0_103;
	mov.b32 	%r166, 0;
	st.local.u32 	[%rd5+140], %r166;
$L__BB0_103:
	setp.lt.u32 	%p63, %r70, 37;
	@%p63 bra 	$L__BB0_105;
	mov.b32 	%r168, 0;
	st.local.u32 	[%rd5+144], %r168;
$L__BB0_105:
	setp.lt.u32 	%p64, %r70, 38;
	@%p64 bra 	$L__BB0_107;
	mov.b32 	%r170, 0;
	st.local.u32 	[%rd5+148], %r170;
$L__BB0_107:
	setp.lt.u32 	%p65, %r70, 39;
	@%p65 bra 	$L__BB0_109;
	mov.b32 	%r172, 0;
	st.local.u32 	[%rd5+152], %r172;
$L__BB0_109:
	setp.lt.u32 	%p66, %r70, 40;
	@%p66 bra 	$L__BB0_111;
	mov.b32 	%r174, 0;
	st.local.u32 	[%rd5+156], %r174;
$L__BB0_111:
	setp.lt.u32 	%p67, %r70, 41;
	@%p67 bra 	$L__BB0_113;
	mov.b32 	%r176, 0;
	st.local.u32 	[%rd5+160], %r176;
$L__BB0_113:
	setp.lt.u32 	%p68, %r70, 42;
	@%p68 bra 	$L__BB0_115;
	mov.b32 	%r178, 0;
	st.local.u32 	[%rd5+164], %r178;
$L__BB0_115:
	setp.lt.u32 	%p69, %r70, 43;
	@%p69 bra 	$L__BB0_117;
	mov.b32 	%r180, 0;
	st.local.u32 	[%rd5+168], %r180;
$L__BB0_117:
	setp.lt.u32 	%p70, %r70, 44;
	@%p70 bra 	$L__BB0_119;
	mov.b32 	%r182, 0;
	st.local.u32 	[%rd5+172], %r182;
$L__BB0_119:
	setp.lt.u32 	%p71, %r70, 45;
	@%p71 bra 	$L__BB0_121;
	mov.b32 	%r184, 0;
	st.local.u32 	[%rd5+176], %r184;
$L__BB0_121:
	setp.lt.u32 	%p72, %r70, 46;
	@%p72 bra 	$L__BB0_123;
	mov.b32 	%r186, 0;
	st.local.u32 	[%rd5+180], %r186;
$L__BB0_123:
	setp.lt.u32 	%p73, %r70, 47;
	@%p73 bra 	$L__BB0_125;
	mov.b32 	%r188, 0;
	st.local.u32 	[%rd5+184], %r188;
$L__BB0_125:
	setp.lt.u32 	%p74, %r70, 48;
	@%p74 bra 	$L__BB0_127;
	mov.b32 	%r190, 0;
	st.local.u32 	[%rd5+188], %r190;
$L__BB0_127:
	setp.lt.u32 	%p75, %r70, 49;
	@%p75 bra 	$L__BB0_129;
	mov.b32 	%r192, 0;
	st.local.u32 	[%rd5+192], %r192;
$L__BB0_129:
	setp.lt.u32 	%p76, %r70, 50;
	@%p76 bra 	$L__BB0_131;
	mov.b32 	%r194, 0;
	st.local.u32 	[%rd5+196], %r194;
$L__BB0_131:
	setp.lt.u32 	%p77, %r70, 51;
	@%p77 bra 	$L__BB0_133;
	mov.b32 	%r196, 0;
	st.local.u32 	[%rd5+200], %r196;
$L__BB0_133:
	setp.lt.u32 	%p78, %r70, 52;
	@%p78 bra 	$L__BB0_135;
	mov.b32 	%r198, 0;
	st.local.u32 	[%rd5+204], %r198;
$L__BB0_135:
	setp.lt.u32 	%p79, %r70, 53;
	@%p79 bra 	$L__BB0_137;
	mov.b32 	%r200, 0;
	st.local.u32 	[%rd5+208], %r200;
$L__BB0_137:
	setp.lt.u32 	%p80, %r70, 54;
	@%p80 bra 	$L__BB0_139;
	mov.b32 	%r202, 0;
	st.local.u32 	[%rd5+212], %r202;
$L__BB0_139:
	setp.lt.u32 	%p81, %r70, 55;
	@%p81 bra 	$L__BB0_141;
	mov.b32 	%r204, 0;
	st.local.u32 	[%rd5+216], %r204;
$L__BB0_141:
	setp.lt.u32 	%p82, %r70, 56;
	@%p82 bra 	$L__BB0_143;
	mov.b32 	%r206, 0;
	st.local.u32 	[%rd5+220], %r206;
$L__BB0_143:
	setp.lt.u32 	%p83, %r70, 57;
	@%p83 bra 	$L__BB0_145;
	mov.b32 	%r208, 0;
	st.local.u32 	[%rd5+224], %r208;
$L__BB0_145:
	setp.lt.u32 	%p84, %r70, 58;
	@%p84 bra 	$L__BB0_147;
	mov.b32 	%r210, 0;
	st.local.u32 	[%rd5+228], %r210;
$L__BB0_147:
	setp.lt.u32 	%p85, %r70, 59;
	@%p85 bra 	$L__BB0_149;
	mov.b32 	%r212, 0;
	st.local.u32 	[%rd5+232], %r212;
$L__BB0_149:
	setp.lt.u32 	%p86, %r70, 60;
	@%p86 bra 	$L__BB0_151;
	mov.b32 	%r214, 0;
	st.local.u32 	[%rd5+236], %r214;
$L__BB0_151:
	setp.lt.u32 	%p87, %r70, 61;
	@%p87 bra 	$L__BB0_153;
	mov.b32 	%r216, 0;
	st.local.u32 	[%rd5+240], %r216;
$L__BB0_153:
	setp.lt.u32 	%p88, %r70, 62;
	@%p88 bra 	$L__BB0_155;
	mov.b32 	%r218, 0;
	st.local.u32 	[%rd5+244], %r218;
$L__BB0_155:
	setp.lt.u32 	%p89, %r70, 63;
	@%p89 bra 	$L__BB0_157;
	mov.b32 	%r220, 0;
	st.local.u32 	[%rd5+248], %r220;
$L__BB0_157:
	setp.ne.s32 	%p90, %r70, 64;
	@%p90 bra 	$L__BB0_159;
	mov.b32 	%r222, 0;
	st.local.u32 	[%rd5+252], %r222;
$L__BB0_159:
	ld.param.u64 	%rd80, [chop_batch_f32_param_0];
	cvt.rn.f32.u32 	%f32, %r70;
	mov.b32 	%r226, %f32;
	add.s32 	%r227, %r226, -1060439283;
	and.b32  	%r228, %r227, -8388608;
	sub.s32 	%r229, %r226, %r228;
	mov.b32 	%f33, %r229;
	add.f32 	%f34, %f33, 0fBF800000;
	mul.wide.u32 	%rd81, %r61, 4;
	add.s64 	%rd52, %rd3, %rd81;
	ld.global.nc.f32 	%f105, [%rd52];
	shl.b64 	%rd53, %rd7, 2;
	sub.s64 	%rd54, %rd4, %rd53;
	add.s64 	%rd8, %rd54, 4;
	sub.s32 	%r266, %r61, %r60;
	neg.s32 	%r265, %r67;
	add.s64 	%rd9, %rd4, 4;
	mov.b32 	%r230, -1;
	shl.b32 	%r231, %r230, %r19;
	add.s32 	%r232, %r20, %r231;
	add.s32 	%r233, %r232, %r61;
	add.s32 	%r263, %r233, 1;
	cvta.to.global.u64 	%rd11, %rd80;
	cvta.to.global.u64 	%rd12, %rd17;
	fma.rn.f32 	%f35, %f32, 0f7F800000, 0f7F800000;
	setp.gt.u32 	%p91, %r226, 2139095039;
	fma.rn.f32 	%f36, %f34, 0f3DC6B27F, 0fBE2C7F30;
	fma.rn.f32 	%f37, %f36, %f34, 0f3E2FCF2A;
	fma.rn.f32 	%f38, %f37, %f34, 0fBE374E43;
	fma.rn.f32 	%f39, %f38, %f34, 0f3E520BF4;
	fma.rn.f32 	%f40, %f39, %f34, 0fBE763C8B;
	fma.rn.f32 	%f41, %f40, %f34, 0f3E93BF99;
	fma.rn.f32 	%f42, %f41, %f34, 0fBEB8AA49;
	fma.rn.f32 	%f43, %f42, %f34, 0f3EF6384A;
	fma.rn.f32 	%f44, %f43, %f34, 0fBF38AA3B;
	mul.f32 	%f45, %f34, %f44;
	mul.f32 	%f46, %f34, %f45;
	fma.rn.f32 	%f47, %f34, 0f3FB8AA3B, %f46;
	cvt.rn.f32.s32 	%f48, %r228;
	fma.rn.f32 	%f49, %f48, 0f34000000, 0f00000000;
	add.f32 	%f50, %f49, %f47;
	selp.f32 	%f51, %f35, %f50, %p91;
	rcp.rn.f32 	%f52, %f51;
	mul.f32 	%f4, %f1, %f52;
	mov.f32 	%f107, 0f7FC00000;
	mov.f32 	%f106, 0f00000000;
	mov.b32 	%r268, 0;
	mov.b32 	%r264, 1;
	mov.f32 	%f108, %f106;
	mov.f32 	%f109, %f106;
$L__BB0_160:
	mov.f32 	%f9, %f109;
	mov.f32 	%f5, %f105;
	cvt.s64.s32 	%rd14, %r61;
	add.s64 	%rd55, %rd11, %rd81;
	ld.global.nc.f32 	%f10, [%rd55];
	add.s64 	%rd56, %rd12, %rd81;
	ld.global.nc.f32 	%f11, [%rd56];
	add.s64 	%rd57, %rd3, %rd81;
	ld.global.nc.f32 	%f105, [%rd57];
	add.s32 	%r53, %r264, -1;
	setp.ne.s32 	%p92, %r264, 1;
	@%p92 bra 	$L__BB0_162;
	sub.f32 	%f110, %f10, %f11;
	bra.uni 	$L__BB0_163;
$L__BB0_162:
	sub.f32 	%f53, %f10, %f11;
	sub.f32 	%f54, %f10, %f5;
	abs.f32 	%f55, %f54;
	sub.f32 	%f56, %f11, %f5;
	abs.f32 	%f57, %f56;
	max.f32 	%f58, %f55, %f57;
	max.f32 	%f110, %f53, %f58;
$L__BB0_163:
	setp.ge.s32 	%p93, %r53, %r67;
	@%p93 bra 	$L__BB0_165;
	add.f32 	%f106, %f106, %f110;
	setp.eq.s32 	%p94, %r265, -1;
	mul.f32 	%f60, %f2, %f106;
	selp.f32 	%f107, %f60, %f107, %p94;
	bra.uni 	$L__BB0_166;
$L__BB0_165:
	sub.f32 	%f59, %f110, %f107;
	fma.rn.f32 	%f107, %f2, %f59, %f107;
$L__BB0_166:
	setp.lt.s32 	%p95, %r53, %r67;
	cvt.u32.u64 	%r234, %rd7;
	setp.gt.u32 	%p96, %r234, 64;
	add.s32 	%r265, %r265, 1;
	setp.eq.s32 	%p97, %r265, 0;
	selp.f32 	%f61, %f107, 0f7FC00000, %p97;
	selp.f32 	%f62, %f61, %f107, %p95;
	setp.num.f32 	%p98, %f62, %f62;
	selp.f32 	%f21, %f62, 0f00000000, %p98;
	@%p96 bra 	$L__BB0_168;
	mul.wide.s32 	%rd58, %r268, 4;
	add.s64 	%rd59, %rd5, %rd58;
	ld.local.f32 	%f113, [%rd59];
	st.local.f32 	[%rd59], %f21;
	bra.uni 	$L__BB0_169;
$L__BB0_168:
	shl.b32 	%r235, %r268, 2;
	mov.u32 	%r236, __smem;
	add.s32 	%r237, %r236, %r235;
	ld.shared.f32 	%f113, [%r237];
	st.shared.f32 	[%r237], %f21;
$L__BB0_169:
	sub.f32 	%f63, %f21, %f113;
	add.f32 	%f109, %f9, %f63;
	abs.f32 	%f64, %f9;
	abs.f32 	%f65, %f63;
	setp.ltu.f32 	%p99, %f64, %f65;
	sub.f32 	%f66, %f9, %f109;
	add.f32 	%f67, %f63, %f66;
	sub.f32 	%f68, %f63, %f109;
	add.f32 	%f69, %f9, %f68;
	selp.f32 	%f70, %f69, %f67, %p99;
	add.f32 	%f108, %f108, %f70;
	cvt.u32.u64 	%r238, %rd7;
	add.s32 	%r239, %r238, -1;
	setp.lt.s32 	%p100, %r53, %r239;
	@%p100 bra 	$L__BB0_176;
	setp.eq.s32 	%p101, %r21, %r22;
	@%p101 bra 	$L__BB0_173;
	add.s64 	%rd60, %rd9, %rd81;
	ld.global.nc.u32 	%r240, [%rd60];
	shl.b64 	%rd61, %rd14, 2;
	add.s64 	%rd62, %rd8, %rd61;
	ld.global.nc.u32 	%r241, [%rd62];
	setp.eq.s32 	%p102, %r240, %r241;
	@%p102 bra 	$L__BB0_173;
	add.s64 	%rd63, %rd6, %rd81;
	mov.b32 	%r242, 2143289344;
	st.global.u32 	[%rd63], %r242;
	bra.uni 	$L__BB0_176;
$L__BB0_173:
	mul.wide.s32 	%rd64, %r263, 4;
	cvt.s64.s32 	%rd65, %r20;
	sub.s64 	%rd66, %rd65, %rd7;
	cvt.s64.s32 	%rd67, %r61;
	add.s64 	%rd68, %rd66, %rd67;
	shl.b64 	%rd69, %rd68, 2;
	add.s64 	%rd70, %rd2, %rd69;
	ld.global.nc.f32 	%f71, [%rd70+4];
	add.s64 	%rd71, %rd2, %rd64;
	ld.global.nc.f32 	%f72, [%rd71];
	max.f32 	%f73, %f71, %f72;
	add.s64 	%rd72, %rd1, %rd69;
	ld.global.nc.f32 	%f74, [%rd72+4];
	add.s64 	%rd73, %rd1, %rd64;
	ld.global.nc.f32 	%f75, [%rd73];
	min.f32 	%f76, %f74, %f75;
	sub.f32 	%f27, %f73, %f76;
	setp.gt.f32 	%p103, %f27, 0f00000000;
	add.f32 	%f77, %f109, %f108;
	setp.gt.f32 	%p104, %f77, 0f00000000;
	and.pred  	%p105, %p103, %p104;
	@%p105 bra 	$L__BB0_175;
	add.s64 	%rd75, %rd6, %rd81;
	mov.b32 	%r247, 2143289344;
	st.global.u32 	[%rd75], %r247;
	bra.uni 	$L__BB0_176;
$L__BB0_175:
	add.f32 	%f79, %f109, %f108;
	div.rn.f32 	%f80, %f79, %f27;
	setp.lt.f32 	%p106, %f80, 0f00800000;
	mul.f32 	%f81, %f80, 0f4B000000;
	selp.f32 	%f82, %f81, %f80, %p106;
	selp.f32 	%f83, 0fC1B80000, 0f00000000, %p106;
	mov.b32 	%r243, %f82;
	add.s32 	%r244, %r243, -1060439283;
	and.b32  	%r245, %r244, -8388608;
	sub.s32 	%r246, %r243, %r245;
	mov.b32 	%f84, %r246;
	cvt.rn.f32.s32 	%f85, %r245;
	fma.rn.f32 	%f86, %f85, 0f34000000, %f83;
	add.f32 	%f87, %f84, 0fBF800000;
	fma.rn.f32 	%f88, %f87, 0f3DC6B27F, 0fBE2C7F30;
	fma.rn.f32 	%f89, %f88, %f87, 0f3E2FCF2A;
	fma.rn.f32 	%f90, %f89, %f87, 0fBE374E43;
	fma.rn.f32 	%f91, %f90, %f87, 0f3E520BF4;
	fma.rn.f32 	%f92, %f91, %f87, 0fBE763C8B;
	fma.rn.f32 	%f93, %f92, %f87, 0f3E93BF99;
	fma.rn.f32 	%f94, %f93, %f87, 0fBEB8AA49;
	fma.rn.f32 	%f95, %f94, %f87, 0f3EF6384A;
	fma.rn.f32 	%f96, %f95, %f87, 0fBF38AA3B;
	mul.f32 	%f97, %f87, %f96;
	mul.f32 	%f98, %f87, %f97;
	fma.rn.f32 	%f99, %f87, 0f3FB8AA3B, %f98;
	add.f32 	%f100, %f86, %f99;
	setp.gt.u32 	%p107, %r243, 2139095039;
	fma.rn.f32 	%f101, %f82, 0f7F800000, 0f7F800000;
	selp.f32 	%f102, %f101, %f100, %p107;
	setp.eq.f32 	%p108, %f82, 0f00000000;
	selp.f32 	%f103, 0fFF800000, %f102, %p108;
	mul.f32 	%f104, %f4, %f103;
	add.s64 	%rd74, %rd6, %rd81;
	st.global.f32 	[%rd74], %f104;
$L__BB0_176:
	add.s32 	%r248, %r268, 1;
	add.s32 	%r61, %r61, 1;
	add.s32 	%r266, %r266, 1;
	setp.ne.s32 	%p109, %r266, 0;
	add.s32 	%r264, %r264, 1;
	add.s64 	%rd81, %rd81, 4;
	add.s32 	%r263, %r263, 1;
	cvt.u32.u64 	%r249, %rd7;
	setp.eq.s32 	%p110, %r248, %r249;
	selp.b32 	%r268, 0, %r248, %p110;
	@%p109 bra 	$L__BB0_160;
$L__BB0_177:
	ret;

}
	// .globl	chop_many_series_one_param_f32
.visible .entry chop_many_series_one_param_f32(
	.param .u64 .ptr .align 1 chop_many_series_one_param_f32_param_0,
	.param .u64 .ptr .align 1 chop_many_series_one_param_f32_param_1,
	.param .u64 .ptr .align 1 chop_many_series_one_param_f32_param_2,
	.param .u64 .ptr .align 1 chop_many_series_one_param_f32_param_3,
	.param .u32 chop_many_series_one_param_f32_param_4,
	.param .u32 chop_many_series_one_param_f32_param_5,
	.param .u32 chop_many_series_one_param_f32_param_6,
	.param .f32 chop_many_series_one_param_f32_param_7,
	.param .u64 .ptr .align 1 chop_many_series_one_param_f32_param_8
)
{
	.reg .pred 	%p<49>;
	.reg .b32 	%r<99>;
	.reg .b32 	%f<73>;
	.reg .b64 	%rd<143>;

	ld.param.u64 	%rd26, [chop_many_series_one_param_f32_param_0];
	ld.param.u64 	%rd27, [chop_many_series_one_param_f32_param_1];
	ld.param.u64 	%rd28, [chop_many_series_one_param_f32_param_2];
	ld.param.u64 	%rd29, [chop_many_series_one_param_f32_param_3];
	ld.param.u32 	%r41, [chop_many_series_one_param_f32_param_4];
	ld.param.u32 	%r42, [chop_many_series_one_param_f32_param_5];
	ld.param.u32 	%r43, [chop_many_series_one_param_f32_param_6];
	ld.param.f32 	%f12, [chop_many_series_one_param_f32_param_7];
	ld.param.u64 	%rd30, [chop_many_series_one_param_f32_param_8];
	cvta.to.global.u64 	%rd1, %rd30;
	mov.u32 	%r44, %ctaid.x;
	mov.u32 	%r45, %ntid.x;
	mov.u32 	%r46, %tid.x;
	mad.lo.s32 	%r1, %r44, %r45, %r46;
	setp.ge.s32 	%p1, %r1, %r41;
	@%p1 bra 	$L__BB1_48;
	cvta.to.global.u64 	%rd31, %rd29;
	cvt.s64.s32 	%rd2, %r1;
	mul.wide.s32 	%rd32, %r1, 4;
	add.s64 	%rd33, %rd31, %rd32;
	ld.global.nc.u32 	%r2, [%rd33];
	setp.gt.s32 	%p2, %r2, -1;
	setp.gt.s32 	%p3, %r42, %r2;
	and.pred  	%p4, %p2, %p3;
	@%p4 bra 	$L__BB1_14;
	setp.lt.s32 	%p40, %r42, 1;
	@%p40 bra 	$L__BB1_48;
	cvt.s64.s32 	%rd3, %r41;
	and.b32  	%r3, %r42, 7;
	setp.lt.u32 	%p41, %r42, 8;
	mov.b32 	%r94, 0;
	@%p41 bra 	$L__BB1_6;
	and.b32  	%r94, %r42, 2147483640;
	neg.s32 	%r85, %r94;
	shl.b64 	%rd114, %rd2, 2;
	add.s64 	%rd140, %rd1, %rd114;
	shl.b64 	%rd5, %rd3, 5;
	shl.b64 	%rd6, %rd3, 2;
$L__BB1_5:
	.pragma "nounroll";
	mov.b32 	%r80, 2143289344;
	st.global.u32 	[%rd140], %r80;
	add.s64 	%rd115, %rd140, %rd6;
	st.global.u32 	[%rd115], %r80;
	add.s64 	%rd116, %rd115, %rd6;
	st.global.u32 	[%rd116], %r80;
	add.s64 	%rd117, %rd116, %rd6;
	st.global.u32 	[%rd117], %r80;
	add.s64 	%rd118, %rd117, %rd6;
	st.global.u32 	[%rd118], %r80;
	add.s64 	%rd119, %rd118, %rd6;
	st.global.u32 	[%rd119], %r80;
	add.s64 	%rd120, %rd119, %rd6;
	st.global.u32 	[%rd120], %r80;
	add.s64 	%rd121, %rd120, %rd6;
	st.global.u32 	[%rd121], %r80;
	add.s32 	%r85, %r85, 8;
	add.s64 	%rd140, %rd140, %rd5;
	setp.eq.s32 	%p42, %r85, 0;
	@%p42 bra 	$L__BB1_6;
	bra.uni 	$L__BB1_5;
$L__BB1_6:
	setp.eq.s32 	%p43, %r3, 0;
	@%p43 bra 	$L__BB1_48;
	and.b32  	%r30, %r42, 3;
	setp.lt.u32 	%p44, %r3, 4;
	@%p44 bra 	$L__BB1_9;
	cvt.u64.u32 	%rd122, %r94;
	mad.lo.s64 	%rd123, %rd122, %rd3, %rd2;
	shl.b64 	%rd124, %rd123, 2;
	add.s64 	%rd125, %rd1, %rd124;
	mov.b32 	%r81, 2143289344;
	st.global.u32 	[%rd125], %r81;
	shl.b64 	%rd126, %rd3, 2;
	add.s64 	%rd127, %rd125, %rd126;
	st.global.u32 	[%rd127], %r81;
	add.s64 	%rd128, %rd127, %rd126;
	st.global.u32 	[%rd128], %r81;
	add.s64 	%rd129, %rd128, %rd126;
	st.global.u32 	[%rd129], %r81;
	add.s32 	%r94, %r94, 4;
$L__BB1_9:
	setp.eq.s32 	%p45, %r30, 0;
	@%p45 bra 	$L__BB1_48;
	setp.eq.s32 	%p46, %r30, 1;
	@%p46 bra 	$L__BB1_12;
	cvt.u64.u32 	%rd130, %r94;
	mad.lo.s64 	%rd131, %rd130, %rd3, %rd2;
	shl.b64 	%rd132, %rd131, 2;
	add.s64 	%rd133, %rd1, %rd132;
	mov.b32 	%r82, 2143289344;
	st.global.u32 	[%rd133], %r82;
	shl.b64 	%rd134, %rd3, 2;
	add.s64 	%rd135, %rd133, %rd134;
	st.global.u32 	[%rd135], %r82;
	add.s32 	%r94, %r94, 2;
$L__BB1_12:
	and.b32  	%r83, %r42, 1;
	setp.eq.b32 	%p47, %r83, 1;
	not.pred 	%p48, %p47;
	@%p48 bra 	$L__BB1_48;
	cvt.u64.u32 	%rd136, %r94;
	mad.lo.s64 	%rd137, %rd136, %rd3, %rd2;
	shl.b64 	%rd138, %rd137, 2;
	add.s64 	%rd139, %rd1, %rd138;
	mov.b32 	%r84, 2143289344;
	st.global.u32 	[%rd139], %r84;
	bra.uni 	$L__BB1_48;
$L__BB1_14:
	setp.gt.s32 	%p5, %r43, 0;
	sub.s32 	%r47, %r42, %r2;
	setp.le.s32 	%p6, %r43, %r47;
	and.pred  	%p7, %p5, %p6;
	@%p7 bra 	$L__BB1_27;
	setp.lt.s32 	%p31, %r42, 1;
	@%p31 bra 	$L__BB1_48;
	cvt.s64.s32 	%rd9, %r41;
	and.b32  	%r8, %r42, 7;
	setp.lt.u32 	%p32, %r42, 8;
	mov.b32 	%r97, 0;
	@%p32 bra 	$L__BB1_19;
	and.b32  	%r97, %r42, 2147483640;
	neg.s32 	%r86, %r97;
	shl.b64 	%rd88, %rd2, 2;
	add.s64 	%rd141, %rd1, %rd88;
	shl.b64 	%rd11, %rd9, 5;
	shl.b64 	%rd12, %rd9, 2;
$L__BB1_18:
	.pragma "nounroll";
	mov.b32 	%r74, 2143289344;
	st.global.u32 	[%rd141], %r74;
	add.s64 	%rd89, %rd141, %rd12;
	st.global.u32 	[%rd89], %r74;
	add.s64 	%rd90, %rd89, %rd12;
	st.global.u32 	[%rd90], %r74;
	add.s64 	%rd91, %rd90, %rd12;
	st.global.u32 	[%rd91], %r74;
	add.s64 	%rd92, %rd91, %rd12;
	st.global.u32 	[%rd92], %r74;
	add.s64 	%rd93, %rd92, %rd12;
	st.global.u32 	[%rd93], %r74;
	add.s64 	%rd94, %rd93, %rd12;
	st.global.u32 	[%rd94], %r74;
	add.s64 	%rd95, %rd94, %rd12;
	st.global.u32 	[%rd95], %r74;
	add.s32 	%r86, %r86, 8;
	add.s64 	%rd141, %rd141, %rd11;
	setp.eq.s32 	%p33, %r86, 0;
	@%p33 bra 	$L__BB1_19;
	bra.uni 	$L__BB1_18;
$L__BB1_19:
	setp.eq.s32 	%p34, %r8, 0;
	@%p34 bra 	$L__BB1_48;
	and.b32  	%r36, %r42, 3;
	setp.lt.u32 	%p35, %r8, 4;
	@%p35 bra 	$L__BB1_22;
	cvt.u64.u32 	%rd96, %r97;
	mad.lo.s64 	%rd97, %rd96, %rd9, %rd2;
	shl.b64 	%rd98, %rd97, 2;
	add.s64 	%rd99, %rd1, %rd98;
	mov.b32 	%r75, 2143289344;
	st.global.u32 	[%rd99], %r75;
	shl.b64 	%rd100, %rd9, 2;
	add.s64 	%rd101, %rd99, %rd100;
	st.global.u32 	[%rd101], %r75;
	add.s64 	%rd102, %rd101, %rd100;
	st.global.u32 	[%rd102], %r75;
	add.s64 	%rd103, %rd102, %rd100;
	st.global.u32 	[%rd103], %r75;
	add.s32 	%r97, %r97, 4;
$L__BB1_22:
	setp.eq.s32 	%p36, %r36, 0;
	@%p36 bra 	$L__BB1_48;
	setp.eq.s32 	%p37, %r36, 1;
	@%p37 bra 	$L__BB1_25;
	cvt.u64.u32 	%rd104, %r97;
	mad.lo.s64 	%rd105, %rd104, %rd9, %rd2;
	shl.b64 	%rd106, %rd105, 2;
	add.s64 	%rd107, %rd1, %rd106;
	mov.b32 	%r76, 2143289344;
	st.global.u32 	[%rd107], %r76;
	shl.b64 	%rd108, %rd9, 2;
	add.s64 	%rd109, %rd107, %rd108;
	st.global.u32 	[%rd109], %r76;
	add.s32 	%r97, %r97, 2;
$L__BB1_25:
	and.b32  	%r77, %r42, 1;
	setp.eq.b32 	%p38, %r77, 1;
	not.pred 	%p39, %p38;
	@%p39 bra 	$L__BB1_48;
	cvt.u64.u32 	%rd110, %r97;
	mad.lo.s64 	%rd111, %rd110, %rd9, %rd2;
	shl.b64 	%rd112, %rd111, 2;
	add.s64 	%rd113, %rd1, %rd112;
	mov.b32 	%r78, 2143289344;
	st.global.u32 	[%rd113], %r78;
	bra.uni 	$L__BB1_48;
$L__BB1_27:
	add.s32 	%r48, %r43, %r2;
	add.s32 	%r90, %r48, -1;
	setp.lt.s32 	%p8, %r90, 1;
	@%p8 bra 	$L__BB1_39;
	cvt.s64.s32 	%rd15, %r41;
	add.s32 	%r51, %r48, -2;
	and.b32  	%r14, %r90, 7;
	setp.lt.u32 	%p9, %r51, 7;
	mov.b32 	%r87, 0;
	@%p9 bra 	$L__BB1_31;
	and.b32  	%r87, %r90, 2147483640;
	neg.s32 	%r92, %r87;
	shl.b64 	%rd34, %rd2, 2;
	add.s64 	%rd142, %rd1, %rd34;
	shl.b64 	%rd17, %rd15, 5;
	shl.b64 	%rd18, %rd15, 2;
$L__BB1_30:
	.pragma "nounroll";
	mov.b32 	%r52, 2143289344;
	st.global.u32 	[%rd142], %r52;
	add.s64 	%rd35, %rd142, %rd18;
	st.global.u32 	[%rd35], %r52;
	add.s64 	%rd36, %rd35, %rd18;
	st.global.u32 	[%rd36], %r52;
	add.s64 	%rd37, %rd36, %rd18;
	st.global.u32 	[%rd37], %r52;
	add.s64 	%rd38, %rd37, %rd18;
	st.global.u32 	[%rd38], %r52;
	add.s64 	%rd39, %rd38, %rd18;
	st.global.u32 	[%rd39], %r52;
	add.s64 	%rd40, %rd39, %rd18;
	st.global.u32 	[%rd40], %r52;
	add.s64 	%rd41, %rd40, %rd18;
	st.global.u32 	[%rd41], %r52;
	add.s32 	%r92, %r92, 8;
	add.s64 	%rd142, %rd142, %rd17;
	setp.eq.s32 	%p10, %r92, 0;
	@%p10 bra 	$L__BB1_31;
	bra.uni 	$L__BB1_30;
$L__BB1_31:
	setp.eq.s32 	%p11, %r14, 0;
	@%p11 bra 	$L__BB1_39;
	and.b32  	%r18, %r90, 3;
	setp.lt.u32 	%p12, %r14, 4;
	@%p12 bra 	$L__BB1_34;
	cvt.u64.u32 	%rd42, %r87;
	mad.lo.s64 	%rd43, %rd42, %rd15, %rd2;
	shl.b64 	%rd44, %rd43, 2;
	add.s64 	%rd45, %rd1, %rd44;
	mov.b32 	%r53, 2143289344;
	st.global.u32 	[%rd45], %r53;
	add.s32 	%r54, %r87, 1;
	cvt.u64.u32 	%rd46, %r54;
	mad.lo.s64 	%rd47, %rd46, %rd15, %rd2;
	shl.b64 	%rd48, %rd47, 2;
	add.s64 	%rd49, %rd1, %rd48;
	st.global.u32 	[%rd49], %r53;
	add.s32 	%r55, %r87, 2;
	cvt.u64.u32 	%rd50, %r55;
	mad.lo.s64 	%rd51, %rd50, %rd15, %rd2;
	shl.b64 	%rd52, %rd51, 2;
	add.s64 	%rd53, %rd1, %rd52;
	st.global.u32 	[%rd53], %r53;
	add.s32 	%r56, %r87, 3;
	cvt.u64.u32 	%rd54, %r56;
	mad.lo.s64 	%rd55, %rd54, %rd15, %rd2;
	shl.b64 	%rd56, %rd55, 2;
	add.s64 	%rd57, %rd1, %rd56;
	st.global.u32 	[%rd57], %r53;
	add.s32 	%r87, %r87, 4;
$L__BB1_34:
	setp.eq.s32 	%p13, %r18, 0;
	@%p13 bra 	$L__BB1_39;
	setp.eq.s32 	%p14, %r18, 1;
	@%p14 bra 	$L__BB1_37;
	cvt.u64.u32 	%rd58, %r87;
	mad.lo.s64 	%rd59, %rd58, %rd15, %rd2;
	shl.b64 	%rd60, %rd59, 2;
	add.s64 	%rd61, %rd1, %rd60;
	mov.b32 	%r57, 2143289344;
	st.global.u32 	[%rd61], %r57;
	add.s32 	%r58, %r87, 1;
	cvt.u64.u32 	%rd62, %r58;
	mad.lo.s64 	%rd63, %rd62, %rd15, %rd2;
	shl.b64 	%rd64, %rd63, 2;
	add.s64 	%rd65, %rd1, %rd64;
	st.global.u32 	[%rd65], %r57;
	add.s32 	%r87, %r87, 2;
$L__BB1_37:
	and.b32  	%r59, %r90, 1;
	setp.eq.b32 	%p15, %r59, 1;
	not.pred 	%p16, %p15;
	@%p16 bra 	$L__BB1_39;
	cvt.u64.u32 	%rd66, %r87;
	mad.lo.s64 	%rd67, %rd66, %rd15, %rd2;
	shl.b64 	%rd68, %rd67, 2;
	add.s64 	%rd69, %rd1, %rd68;
	mov.b32 	%r60, 2143289344;
	st.global.u32 	[%rd69], %r60;
$L__BB1_39:
	setp.ge.s32 	%p17, %r90, %r42;
	@%p17 bra 	$L__BB1_48;
	cvt.rn.f32.s32 	%f13, %r43;
	setp.lt.s32 	%p18, %r43, 1;
	mul.f32 	%f14, %f13, 0f4B000000;
	selp.f32 	%f15, %f14, %f13, %p18;
	mov.b32 	%r61, %f15;
	add.s32 	%r62, %r61, -1060439283;
	and.b32  	%r63, %r62, -8388608;
	sub.s32 	%r64, %r61, %r63;
	mov.b32 	%f16, %r64;
	add.f32 	%f17, %f16, 0fBF800000;
	cvta.to.global.u64 	%rd19, %rd28;
	cvt.s64.s32 	%rd20, %r41;
	cvta.to.global.u64 	%rd21, %rd26;
	cvta.to.global.u64 	%rd22, %rd27;
	fma.rn.f32 	%f18, %f15, 0f7F800000, 0f7F800000;
	setp.gt.u32 	%p19, %r61, 2139095039;
	fma.rn.f32 	%f19, %f17, 0f3DC6B27F, 0fBE2C7F30;
	fma.rn.f32 	%f20, %f19, %f17, 0f3E2FCF2A;
	fma.rn.f32 	%f21, %f20, %f17, 0fBE374E43;
	fma.rn.f32 	%f22, %f21, %f17, 0f3E520BF4;
	fma.rn.f32 	%f23, %f22, %f17, 0fBE763C8B;
	fma.rn.f32 	%f24, %f23, %f17, 0f3E93BF99;
	fma.rn.f32 	%f25, %f24, %f17, 0fBEB8AA49;
	fma.rn.f32 	%f26, %f25, %f17, 0f3EF6384A;
	fma.rn.f32 	%f27, %f26, %f17, 0fBF38AA3B;
	mul.f32 	%f28, %f17, %f27;
	mul.f32 	%f29, %f17, %f28;
	fma.rn.f32 	%f30, %f17, 0f3FB8AA3B, %f29;
	cvt.rn.f32.s32 	%f31, %r63;
	selp.f32 	%f32, 0fC1B80000, 0f00000000, %p18;
	fma.rn.f32 	%f33, %f31, 0f34000000, %f32;
	add.f32 	%f34, %f33, %f30;
	selp.f32 	%f35, %f18, %f34, %p19;
	rcp.rn.f32 	%f36, %f35;
	setp.eq.f32 	%p20, %f15, 0f00000000;
	selp.f32 	%f37, 0f80000000, %f36, %p20;
	mul.f32 	%f1, %f12, %f37;
$L__BB1_41:
	mov.u32 	%r23, %r90;
	add.s32 	%r90, %r23, 1;
	cvt.s64.s32 	%rd70, %r90;
	mad.lo.s64 	%rd71, %rd70, %rd20, %rd2;
	shl.b64 	%rd72, %rd71, 2;
	add.s64 	%rd73, %rd19, %rd72;
	ld.global.nc.f32 	%f39, [%rd73];
	sub.s32 	%r65, %r90, %r43;
	cvt.s64.s32 	%rd74, %r65;
	mad.lo.s64 	%rd75, %rd74, %rd20, %rd2;
	shl.b64 	%rd76, %rd75, 2;
	add.s64 	%rd77, %rd19, %rd76;
	ld.global.nc.f32 	%f40, [%rd77];
	sub.f32 	%f2, %f39, %f40;
	setp.leu.f32 	%p21, %f2, 0f00000000;
	mov.f32 	%f72, 0f7FC00000;
	@%p21 bra 	$L__BB1_47;
	sub.s32 	%r67, %r23, %r43;
	add.s32 	%r68, %r67, 1;
	cvt.s64.s32 	%rd23, %r68;
	mov.f32 	%f71, 0fFF800000;
	mov.f32 	%f70, 0f7F800000;
	mov.b32 	%r91, 0;
$L__BB1_43:
	cvt.u64.u32 	%rd78, %r91;
	add.s64 	%rd79, %rd78, %rd23;
	mad.lo.s64 	%rd80, %rd79, %rd20, %rd2;
	shl.b64 	%rd81, %rd80, 2;
	add.s64 	%rd82, %rd21, %rd81;
	ld.global.nc.f32 	%f5, [%rd82];
	add.s64 	%rd83, %rd22, %rd81;
	ld.global.nc.f32 	%f44, [%rd83];
	setp.nan.f32 	%p22, %f5, %f5;
	setp.nan.f32 	%p23, %f44, %f44;
	or.pred  	%p24, %p22, %p23;
	@%p24 bra 	$L__BB1_47;
	max.f32 	%f71, %f71, %f5;
	min.f32 	%f70, %f70, %f44;
	add.s32 	%r91, %r91, 1;
	setp.ne.s32 	%p25, %r91, %r43;
	@%p25 bra 	$L__BB1_43;
	sub.f32 	%f9, %f71, %f70;
	setp.leu.f32 	%p26, %f9, 0f00000000;
	@%p26 bra 	$L__BB1_47;
	div.rn.f32 	%f46, %f2, %f9;
	setp.lt.f32 	%p27, %f46, 0f00800000;
	mul.f32 	%f47, %f46, 0f4B000000;
	selp.f32 	%f48, %f47, %f46, %p27;
	selp.f32 	%f49, 0fC1B80000, 0f00000000, %p27;
	mov.b32 	%r69, %f48;
	add.s32 	%r70, %r69, -1060439283;
	and.b32  	%r71, %r70, -8388608;
	sub.s32 	%r72, %r69, %r71;
	mov.b32 	%f50, %r72;
	cvt.rn.f32.s32 	%f51, %r71;
	fma.rn.f32 	%f52, %f51, 0f34000000, %f49;
	add.f32 	%f53, %f50, 0fBF800000;
	fma.rn.f32 	%f54, %f53, 0f3DC6B27F, 0fBE2C7F30;
	fma.rn.f32 	%f55, %f54, %f53, 0f3E2FCF2A;
	fma.rn.f32 	%f56, %f55, %f53, 0fBE374E43;
	fma.rn.f32 	%f57, %f56, %f53, 0f3E520BF4;
	fma.rn.f32 	%f58, %f57, %f53, 0fBE763C8B;
	fma.rn.f32 	%f59, %f58, %f53, 0f3E93BF99;
	fma.rn.f32 	%f60, %f59, %f53, 0fBEB8AA49;
	fma.rn.f32 	%f61, %f60, %f53, 0f3EF6384A;
	fma.rn.f32 	%f62, %f61, %f53, 0fBF38AA3B;
	mul.f32 	%f63, %f53, %f62;
	mul.f32 	%f64, %f53, %f63;
	fma.rn.f32 	%f65, %f53, 0f3FB8AA3B, %f64;
	add.f32 	%f66, %f52, %f65;
	setp.gt.u32 	%p28, %r69, 2139095039;
	fma.rn.f32 	%f67, %f48, 0f7F800000, 0f7F800000;
	selp.f32 	%f68, %f67, %f66, %p28;
	setp.eq.f32 	%p29, %f48, 0f00000000;
	selp.f32 	%f69, 0fFF800000, %f68, %p29;
	mul.f32 	%f72, %f1, %f69;
$L__BB1_47:
	cvt.s64.s32 	%rd84, %r23;
	mad.lo.s64 	%rd85, %rd84, %rd20, %rd2;
	shl.b64 	%rd86, %rd85, 2;
	add.s64 	%rd87, %rd1, %rd86;
	st.global.f32 	[%rd87], %f72;
	setp.eq.s32 	%p30, %r90, %r42;
	@%p30 bra 	$L__BB1_48;
	bra.uni 	$L__BB1_41;
$L__BB1_48:
	ret;

}


// ===== COMPILED SASS (sm_100) =====

	.target	sm_100

	.elftype	@"ET_EXEC"


//--------------------- .note.nv.tkinfo           --------------------------
	.section	.note.nv.tkinfo,"",@"SHT_NOTE"
	.sectionflags	@"SHF_NOTE_NV_TKINFO"
	.tkinfo
        /*0018*/ 	.word	0x00000002
        /*0030*/ 	.string	""
        /*0030*/ 	.string	"ptxas"
        /*0030*/ 	.string	"Cuda compilation tools, release 13.0, V13.0.88"
        /*0030*/ 	.string	"Build cuda_13.0.r13.0/compiler.36424714_0"
        /*0030*/ 	.string	"-arch sm_100 -m 64 "



//--------------------- .note.nv.cuinfo           --------------------------
	.section	.note.nv.cuinfo,"",@"SHT_NOTE"
	.sectionflags	@"SHF_NOTE_NV_CUINFO"
        /*0018*/ 	.short	0x0002
        /*001a*/ 	.short	0x0064
        /*001c*/ 	.short	0x0082
	.zero		2


//--------------------- .nv.info                  --------------------------
	.section	.nv.info,"",@"SHT_CUDA_INFO"
	.align	4


	//----- nvinfo : EIATTR_REGCOUNT
	.align		4
        /*0000*/ 	.byte	0x04, 0x2f
        /*0002*/ 	.short	(.L_1 - .L_0)
	.align		4
.L_0:
        /*0004*/ 	.word	index@(chop_batch_f32)
        /*0008*/ 	.word	0x00000020


	//----- nvinfo : EIATTR_FRAME_SIZE
	.align		4
.L_1:
        /*000c*/ 	.byte	0x04, 0x11
        /*000e*/ 	.short	(.L_3 - .L_2)
	.align		4
.L_2:
        /*0010*/ 	.word	index@($__internal_3_$__cuda_sm3x_div_rn_noftz_f32_slowpath)
        /*0014*/ 	.word	0x00000100


	//----- nvinfo : EIATTR_FRAME_SIZE
	.align		4
.L_3:
        /*0018*/ 	.byte	0x04, 0x11
        /*001a*/ 	.short	(.L_5 - .L_4)
	.align		4
.L_4:
        /*001c*/ 	.word	index@($__internal_2_$__cuda_sm20_rcp_rn_f32_slowpath)
        /*0020*/ 	.word	0x00000100


	//----- nvinfo : EIATTR_FRAME_SIZE
	.align		4
.L_5:
        /*0024*/ 	.byte	0x04, 0x11
        /*0026*/ 	.short	(.L_7 - .L_6)
	.align		4
.L_6:
        /*0028*/ 	.word	index@(chop_batch_f32)
        /*002c*/ 	.word	0x00000100


	//----- nvinfo : EIATTR_REGCOUNT
	.align		4
.L_7:
        /*0030*/ 	.byte	0x04, 0x2f
        /*0032*/ 	.short	(.L_9 - .L_8)
	.align		4
.L_8:
        /*0034*/ 	.word	index@(chop_many_series_one_param_f32)
        /*0038*/ 	.word	0x00000020


	//----- nvinfo : EIATTR_FRAME_SIZE
	.align		4
.L_9:
        /*003c*/ 	.byte	0x04, 0x11
        /*003e*/ 	.short	(.L_11 - .L_10)
	.align		4
.L_10:
        /*0040*/ 	.word	index@($__internal_1_$__cuda_sm3x_div_rn_noftz_f32_slowpath)
        /*0044*/ 	.word	0x00000000


	//----- nvinfo : EIATTR_FRAME_SIZE
	.align		4
.L_11:
        /*0048*/ 	.byte	0x04, 0x11
        /*004a*/ 	.short	(.L_13 - .L_12)
	.align		4
.L_12:
        /*004c*/ 	.word	index@($__internal_0_$__cuda_sm20_rcp_rn_f32_slowpath)
        /*0050*/ 	.word	0x00000000


	//----- nvinfo : EIATTR_FRAME_SIZE
	.align		4
.L_13:
        /*0054*/ 	.byte	0x04, 0x11
        /*0056*/ 	.short	(.L_15 - .L_14)
	.align		4
.L_14:
        /*0058*/ 	.word	index@(chop_many_series_one_param_f32)
        /*005c*/ 	.word	0x00000000


	//----- nvinfo : EIATTR_MIN_STACK_SIZE
	.align		4
.L_15:
        /*0060*/ 	.byte	0x04, 0x12
        /*0062*/ 	.short	(.L_17 - .L_16)
	.align		4
.L_16:
        /*0064*/ 	.word	index@(chop_many_series_one_param_f32)
        /*0068*/ 	.word	0x00000000


	//----- nvinfo : EIATTR_MIN_STACK_SIZE
	.align		4
.L_17:
        /*006c*/ 	.byte	0x04, 0x12
        /*006e*/ 	.short	(.L_19 - .L_18)
	.align		4
.L_18:
        /*0070*/ 	.word	index@(chop_batch_f32)
        /*0074*/ 	.word	0x00000100
.L_19:


//--------------------- .nv.compat                --------------------------
	.section	.nv.compat,"",@"SHT_CUDA_COMPAT_INFO"
	.align	4
        /*0000*/ 	.byte	0x02, 0x09, 0x00, 0x00, 0x02, 0x02, 0x01, 0x00, 0x02, 0x05, 0x05, 0x00, 0x03, 0x07, 0x01, 0x01
        /*0010*/ 	.byte	0x02, 0x03, 0x00, 0x00, 0x02, 0x06, 0x01, 0x00, 0x04, 0x0b, 0x08, 0x00, 0x01, 0x00, 0x00, 0x00
        /*0020*/ 	.byte	0x00, 0x00, 0x00, 0x00


//--------------------- .nv.info.chop_many_series_one_param_f32 --------------------------
	.section	.nv.info.chop_many_series_one_param_f32,"",@"SHT_CUDA_INFO"
	.sectionflags	@""
	.align	4


	//----- nvinfo : EIATTR_CUDA_API_VERSION
	.align		4
        /*0000*/ 	.byte	0x04, 0x37
        /*0002*/ 	.short	(.L_21 - .L_20)
.L_20:
        /*0004*/ 	.word	0x00000082


	//----- nvinfo : EIATTR_KPARAM_INFO
	.align		4
.L_21:
        /*0008*/ 	.byte	0x04, 0x17
        /*000a*/ 	.short	(.L_23 - .L_22)
.L_22:
        /*000c*/ 	.word	0x00000000
        /*0010*/ 	.short	0x0008
        /*0012*/ 	.short	0x0030
        /*0014*/ 	.byte	0x00, 0xf5, 0x21, 0x00


	//----- nvinfo : EIATTR_KPARAM_INFO
	.align		4
.L_23:
        /*0018*/ 	.byte	0x04, 0x17
        /*001a*/ 	.short	(.L_25 - .L_24)
.L_24:
        /*001c*/ 	.word	0x00000000
        /*0020*/ 	.short	0x0007
        /*0022*/ 	.short	0x002c
        /*0024*/ 	.byte	0x00, 0xf0, 0x11, 0x00


	//----- nvinfo : EIATTR_KPARAM_INFO
	.align		4
.L_25:
        /*0028*/ 	.byte	0x04, 0x17
        /*002a*/ 	.short	(.L_27 - .L_26)
.L_26:
        /*002c*/ 	.word	0x00000000
        /*0030*/ 	.short	0x0006
        /*0032*/ 	.short	0x0028
        /*0034*/ 	.byte	0x00, 0xf0, 0x11, 0x00


	//----- nvinfo : EIATTR_KPARAM_INFO
	.align		4
.L_27:
        /*0038*/ 	.byte	0x04, 0x17
        /*003a*/ 	.short	(.L_29 - .L_28)
.L_28:
        /*003c*/ 	.word	0x00000000
        /*0040*/ 	.short	0x0005
        /*0042*/ 	.short	0x0024
        /*0044*/ 	.byte	0x00, 0xf0, 0x11, 0x00


	//----- nvinfo : EIATTR_KPARAM_INFO
	.align		4
.L_29:
        /*0048*/ 	.byte	0x04, 0x17
        /*004a*/ 	.short	(.L_31 - .L_30)
.L_30:
        /*004c*/ 	.word	0x00000000
        /*0050*/ 	.short	0x0004
        /*0052*/ 	.short	0x0020
        /*0054*/ 	.byte	0x00, 0xf0, 0x11, 0x00


	//----- nvinfo : EIATTR_KPARAM_INFO
	.align		4
.L_31:
        /*0058*/ 	.byte	0x04, 0x17
        /*005a*/ 	.short	(.L_33 - .L_32)
.L_32:
        /*005c*/ 	.word	0x00000000
        /*0060*/ 	.short	0x0003
        /*0062*/ 	.short	0x0018
        /*0064*/ 	.byte	0x00, 0xf5, 0x21, 0x00


	//----- nvinfo : EIATTR_KPARAM_INFO
	.align		4
.L_33:
        /*0068*/ 	.byte	0x04, 0x17
        /*006a*/ 	.short	(.L_35 - .L_34)
.L_34:
        /*006c*/ 	.word	0x00000000
        /*0070*/ 	.short	0x0002
        /*0072*/ 	.short	0x0010
        /*0074*/ 	.byte	0x00, 0xf5, 0x21, 0x00


	//----- nvinfo : EIATTR_KPARAM_INFO
	.align		4
.L_35:
        /*0078*/ 	.byte	0x04, 0x17
        /*007a*/ 	.short	(.L_37 - .L_36)
.L_36:
        /*007c*/ 	.word	0x00000000
        /*0080*/ 	.short	0x0001
        /*0082*/ 	.short	0x0008
        /*0084*/ 	.byte	0x00, 0xf5, 0x21, 0x00


	//----- nvinfo : EIATTR_KPARAM_INFO
	.align		4
.L_37:
        /*0088*/ 	.byte	0x04, 0x17
        /*008a*/ 	.short	(.L_39 - .L_38)
.L_38:
        /*008c*/ 	.word	0x00000000
        /*0090*/ 	.short	0x0000
        /*0092*/ 	.short	0x0000
        /*0094*/ 	.byte	0x00, 0xf5, 0x21, 0x00


	//----- nvinfo : EIATTR_SPARSE_MMA_MASK
	.align		4
.L_39:
        /*0098*/ 	.byte	0x03, 0x50
        /*009a*/ 	.short	0x0000


	//----- nvinfo : EIATTR_MAXREG_COUNT
	.align		4
        /*009c*/ 	.byte	0x03, 0x1b
        /*009e*/ 	.short	0x00ff


	//----- nvinfo : EIATTR_MERCURY_ISA_VERSION
	.align		4
        /*00a0*/ 	.byte	0x03, 0x5f
        /*00a2*/ 	.short	0x0101


	//----- nvinfo : EIATTR_VRC_CTA_INIT_COUNT
	.align		4
        /*00a4*/ 	.byte	0x02, 0x4a
	.zero		1
	.zero		1


	//----- nvinfo : EIATTR_EXIT_INSTR_OFFSETS
	.align		4
        /*00a8*/ 	.byte	0x04, 0x1c
        /*00aa*/ 	.short	(.L_41 - .L_40)


	//   ....[0]....
.L_40:
        /*00ac*/ 	.word	0x00000070


	//   ....[1]....
        /*00b0*/ 	.word	0x00000120


	//   ....[2]....
        /*00b4*/ 	.word	0x000003d0


	//   ....[3]....
        /*00b8*/ 	.word	0x00000570


	//   ....[4]....
        /*00bc*/ 	.word	0x000006a0


	//   ....[5]....
        /*00c0*/ 	.word	0x00000750


	//   ....[6]....
        /*00c4*/ 	.word	0x000007c0


	//   ....[7]....
        /*00c8*/ 	.word	0x00000a70


	//   ....[8]....
        /*00cc*/ 	.word	0x00000c30


	//   ....[9]....
        /*00d0*/ 	.word	0x00000d60


	//   ....[10]....
        /*00d4*/ 	.word	0x00000e10


	//   ....[11]....
        /*00d8*/ 	.word	0x000015f0


	//   ....[12]....
        /*00dc*/ 	.word	0x00002090


	//----- nvinfo : EIATTR_CRS_STACK_SIZE
	.align		4
.L_41:
        /*00e0*/ 	.byte	0x04, 0x1e
        /*00e2*/ 	.short	(.L_43 - .L_42)
.L_42:
        /*00e4*/ 	.word	0x00000000


	//----- nvinfo : EIATTR_CBANK_PARAM_SIZE
	.align		4
.L_43:
        /*00e8*/ 	.byte	0x03, 0x19
        /*00ea*/ 	.short	0x0038


	//----- nvinfo : EIATTR_PARAM_CBANK
	.align		4
        /*00ec*/ 	.byte	0x04, 0x0a
        /*00ee*/ 	.short	(.L_45 - .L_44)
	.align		4
.L_44:
        /*00f0*/ 	.word	index@(.nv.constant0.chop_many_series_one_param_f32)
        /*00f4*/ 	.short	0x0380
        /*00f6*/ 	.short	0x0038


	//----- nvinfo : EIATTR_SW_WAR
	.align		4
.L_45:
        /*00f8*/ 	.byte	0x04, 0x36
        /*00fa*/ 	.short	(.L_47 - .L_46)
.L_46:
        /*00fc*/ 	.word	0x00000008
.L_47:


//--------------------- .nv.info.chop_batch_f32   --------------------------
	.section	.nv.info.chop_batch_f32,"",@"SHT_CUDA_INFO"
	.sectionflags	@""
	.align	4


	//----- nvinfo : EIATTR_CUDA_API_VERSION
	.align		4
        /*0000*/ 	.byte	0x04, 0x37
        /*0002*/ 	.short	(.L_49 - .L_48)
.L_48:
        /*0004*/ 	.word	0x00000082


	//----- nvinfo : EIATTR_KPARAM_INFO
	.align		4
.L_49:
        /*0008*/ 	.byte	0x04, 0x17
        /*000a*/ 	.short	(.L_51 - .L_50)
.L_50:
        /*000c*/ 	.word	0x00000000
        /*0010*/ 	.short	0x0010
        /*0012*/ 	.short	0x0070
        /*0014*/ 	.byte	0x00, 0xf5, 0x21, 0x00


	//----- nvinfo : EIATTR_KPARAM_INFO
	.align		4
.L_51:
        /*0018*/ 	.byte	0x04, 0x17
        /*001a*/ 	.short	(.L_53 - .L_52)
.L_52:
        /*001c*/ 	.word	0x00000000
        /*0020*/ 	.short	0x000f
        /*0022*/ 	.short	0x0068
        /*0024*/ 	.byte	0x00, 0xf0, 0x11, 0x00


	//----- nvinfo : EIATTR_KPARAM_INFO
	.align		4
.L_53:
        /*0028*/ 	.byte	0x04, 0x17
        /*002a*/ 	.short	(.L_55 - .L_54)
.L_54:
        /*002c*/ 	.word	0x00000000
        /*0030*/ 	.short	0x000e
        /*0032*/ 	.short	0x0064
        /*0034*/ 	.byte	0x00, 0xf0, 0x11, 0x00


	//----- nvinfo : EIATTR_KPARAM_INFO
	.align		4
.L_55:
        /*0038*/ 	.byte	0x04, 0x17
        /*003a*/ 	.short	(.L_57 - .L_56)
.L_56:
        /*003c*/ 	.word	0x00000000
        /*0040*/ 	.short	0x000d
        /*0042*/ 	.short	0x0060
        /*0044*/ 	.byte	0x00, 0xf0, 0x11, 0x00


	//----- nvinfo : EIATTR_KPARAM_INFO
	.align		4
.L_57:
        /*0048*/ 	.byte	0x04, 0x17
        /*004a*/ 	.short	(.L_59 - .L_58)
.L_58:
        /*004c*/ 	.word	0x00000000
        /*0050*/ 	.short	0x000c
        /*0052*/ 	.short	0x005c
        /*0054*/ 	.byte	0x00, 0xf0, 0x11, 0x00


	//----- nvinfo : EIATTR_KPARAM_INFO
	.align		4
.L_59:
        /*0058*/ 	.byte	0x04, 0x17
        /*005a*/ 	.short	(.L_61 - .L_60)
.L_60:
        /*005c*/ 	.word	0x00000000
        /*0060*/ 	.short	0x000b
        /*0062*/ 	.short	0x0058
        /*0064*/ 	.byte	0x00, 0xf0, 0x11, 0x00


	//----- nvinfo : EIATTR_KPARAM_INFO
	.align		4
.L_61:
        /*0068*/ 	.byte	0x04, 0x17
        /*006a*/ 	.short	(.L_63 - .L_62)
.L_62:
        /*006c*/ 	.word	0x00000000
        /*0070*/ 	.short	0x000a
        /*0072*/ 	.short	0x0050
        /*0074*/ 	.byte	0x00, 0xf5, 0x21, 0x00


	//----- nvinfo : EIATTR_KPARAM_INFO
	.align		4
.L_63:
        /*0078*/ 	.byte	0x04, 0x17
        /*007a*/ 	.short	(.L_65 - .L_64)
.L_64:
        /*007c*/ 	.word	0x00000000
        /*0080*/ 	.short	0x0009
        /*0082*/ 	.short	0x0048
        /*0084*/ 	.byte	0x00, 0xf5, 0x21, 0x00


	//----- nvinfo : EIATTR_KPARAM_INFO
	.align		4
.L_65:
        /*0088*/ 	.byte	0x04, 0x17
        /*008a*/ 	.short	(.L_67 - .L_66)
.L_66:
        /*008c*/ 	.word	0x00000000
        /*0090*/ 	.short	0x0008
        /*0092*/ 	.short	0x0040
        /*0094*/ 	.byte	0x00, 0xf5, 0x21, 0x00


	//----- nvinfo : EIATTR_KPARAM_INFO
	.align		4
.L_67:
        /*0098*/ 	.byte	0x04, 0x17
        /*009a*/ 	.short	(.L_69 - .L_68)
.L_68:
        /*009c*/ 	.word	0x00000000
        /*00a0*/ 	.short	0x0007
        /*00a2*/ 	.short	0x0038
        /*00a4*/ 	.byte	0x00, 0xf5, 0x21, 0x00


	//----- nvinfo : EIATTR_KPARAM_INFO
	.align		4
.L_69:
        /*00a8*/ 	.byte	0x04, 0x17
        /*00aa*/ 	.short	(.L_71 - .L_70)
.L_70:
        /*00ac*/ 	.word	0x00000000
        /*00b0*/ 	.short	0x0006
        /*00b2*/ 	.short	0x0030
        /*00b4*/ 	.byte	0x00, 0xf5, 0x21, 0x00


	//----- nvinfo : EIATTR_KPARAM_INFO
	.align		4
.L_71:
        /*00b8*/ 	.byte	0x04, 0x17
        /*00ba*/ 	.short	(.L_73 - .L_72)
.L_72:
        /*00bc*/ 	.word	0x00000000
        /*00c0*/ 	.short	0x0005
        /*00c2*/ 	.short	0x0028
        /*00c4*/ 	.byte	0x00, 0xf5, 0x21, 0x00


	//----- nvinfo : EIATTR_KPARAM_INFO
	.align		4
.L_73:
        /*00c8*/ 	.byte	0x04, 0x17
        /*00ca*/ 	.short	(.L_75 - .L_74)
.L_74:
        /*00cc*/ 	.word	0x00000000
        /*00d0*/ 	.short	0x0004
        /*00d2*/ 	.short	0x0020
        /*00d4*/ 	.byte	0x00, 0xf5, 0x21, 0x00


	//----- nvinfo : EIATTR_KPARAM_INFO
	.align		4
.L_75:
        /*00d8*/ 	.byte	0x04, 0x17
        /*00da*/ 	.short	(.L_77 - .L_76)
.L_76:
        /*00dc*/ 	.word	0x00000000
        /*00e0*/ 	.short	0x0003
        /*00e2*/ 	.short	0x0018
        /*00e4*/ 	.byte	0x00, 0xf5, 0x21, 0x00


	//----- nvinfo : EIATTR_KPARAM_INFO
	.align		4
.L_77:
        /*00e8*/ 	.byte	0x04, 0x17
        /*00ea*/ 	.short	(.L_79 - .L_78)
.L_78:
        /*00ec*/ 	.word	0x00000000
        /*00f0*/ 	.short	0x0002
        /*00f2*/ 	.short	0x0010
        /*00f4*/ 	.byte	0x00, 0xf5, 0x21, 0x00


	//----- nvinfo : EIATTR_KPARAM_INFO
	.align		4
.L_79:
        /*00f8*/ 	.byte	0x04, 0x17
        /*00fa*/ 	.short	(.L_81 - .L_80)
.L_80:
        /*00fc*/ 	.word	0x00000000
        /*0100*/ 	.short	0x0001
        /*0102*/ 	.short	0x0008
        /*0104*/ 	.byte	0x00, 0xf5, 0x21, 0x00


	//----- nvinfo : EIATTR_KPARAM_INFO
	.align		4
.L_81:
        /*0108*/ 	.byte	0x04, 0x17
        /*010a*/ 	.short	(.L_83 - .L_82)
.L_82:
        /*010c*/ 	.word	0x00000000
        /*0110*/ 	.short	0x0000
        /*0112*/ 	.short	0x0000
        /*0114*/ 	.byte	0x00, 0xf5, 0x21, 0x00


	//----- nvinfo : EIATTR_SPARSE_MMA_MASK
	.align		4
.L_83:
        /*0118*/ 	.byte	0x03, 0x50
        /*011a*/ 	.short	0x0000


	//----- nvinfo : EIATTR_MAXREG_COUNT
	.align		4
        /*011c*/ 	.byte	0x03, 0x1b
        /*011e*/ 	.short	0x00ff


	//----- nvinfo : EIATTR_NUM_BARRIERS
	.align		4
        /*0120*/ 	.byte	0x02, 0x4c
        /*0122*/ 	.byte	0x01
	.zero		1


	//----- nvinfo : EIATTR_MERCURY_ISA_VERSION
	.align		4
        /*0124*/ 	.byte	0x03, 0x5f
        /*0126*/ 	.short	0x0101


	//----- nvinfo : EIATTR_VRC_CTA_INIT_COUNT
	.align		4
        /*0128*/ 	.byte	0x02, 0x4a
	.zero		1
	.zero		1


	//----- nvinfo : EIATTR_EXIT_INSTR_OFFSETS
	.align		4
        /*012c*/ 	.byte	0x04, 0x1c
        /*012e*/ 	.short	(.L_85 - .L_84)


	//   ....[0]....
.L_84:
        /*0130*/ 	.word	0x00000050


	//   ....[1]....
        /*0134*/ 	.word	0x000001d0


	//   ....[2]....
        /*0138*/ 	.word	0x00000250


	//   ....[3]....
        /*013c*/ 	.word	0x000002b0


	//   ....[4]....
        /*0140*/ 	.word	0x00000330


	//   ....[5]....
        /*0144*/ 	.word	0x00000590


	//   ....[6]....
        /*0148*/ 	.word	0x00000610


	//   ....[7]....
        /*014c*/ 	.word	0x00000620


	//   ....[8]....
        /*0150*/ 	.word	0x00002330


	//----- nvinfo : EIATTR_CRS_STACK_SIZE
	.align		4
.L_85:
        /*0154*/ 	.byte	0x04, 0x1e
        /*0156*/ 	.short	(.L_87 - .L_86)
.L_86:
        /*0158*/ 	.word	0x00000000


	//----- nvinfo : EIATTR_CBANK_PARAM_SIZE
	.align		4
.L_87:
        /*015c*/ 	.byte	0x03, 0x19
        /*015e*/ 	.short	0x0078


	//----- nvinfo : EIATTR_PARAM_CBANK
	.align		4
        /*0160*/ 	.byte	0x04, 0x0a
        /*0162*/ 	.short	(.L_89 - .L_88)
	.align		4
.L_88:
        /*0164*/ 	.word	index@(.nv.constant0.chop_batch_f32)
        /*0168*/ 	.short	0x0380
        /*016a*/ 	.short	0x0078


	//----- nvinfo : EIATTR_SW_WAR
	.align		4
.L_89:
        /*016c*/ 	.byte	0x04, 0x36
        /*016e*/ 	.short	(.L_91 - .L_90)
.L_90:
        /*0170*/ 	.word	0x00000008
.L_91:


//--------------------- .nv.callgraph             --------------------------
	.section	.nv.callgraph,"",@"SHT_CUDA_CALLGRAPH"
	.align	4
	.sectionentsize	8
	.align		4
        /*0000*/ 	.word	0x00000000
	.align		4
        /*0004*/ 	.word	0xffffffff
	.align		4
        /*0008*/ 	.word	0x00000000
	.align		4
        /*000c*/ 	.word	0xfffffffe
	.align		4
        /*0010*/ 	.word	0x00000000
	.align		4
        /*0014*/ 	.word	0xfffffffd
	.align		4
        /*0018*/ 	.word	0x00000000
	.align		4
        /*001c*/ 	.word	0xfffffffc


//--------------------- .text.chop_many_series_one_param_f32 --------------------------
	.section	.text.chop_many_series_one_param_f32,"ax",@progbits
	.align	128
        .global         chop_many_series_one_param_f32
        .type           chop_many_series_one_param_f32,@function
        .size           chop_many_series_one_param_f32,(.L_x_82 - chop_many_series_one_param_f32)
        .other          chop_many_series_one_param_f32,@"STO_CUDA_ENTRY STV_DEFAULT"
chop_many_series_one_param_f32:
.text.chop_many_series_one_param_f32:
[----:B------:R-:W-:Y:S01]  /*0000*/  LDC R1, c[0x0][0x37c] ;  /* 0x0000df00ff017b82 */ /* 0x000fe20000000800 */
[----:B------:R-:W0:Y:S07]  /*0010*/  S2R R11, SR_TID.X ;  /* 0x00000000000b7919 */ /* 0x000e2e0000002100 */
[----:B------:R-:W0:Y:S08]  /*0020*/  S2UR UR4, SR_CTAID.X ;  /* 0x00000000000479c3 */ /* 0x000e300000002500 */
[----:B------:R-:W0:Y:S08]  /*0030*/  LDC R10, c[0x0][0x360] ;  /* 0x0000d800ff0a7b82 */ /* 0x000e300000000800 */
[----:B------:R-:W1:Y:S01]  /*0040*/  LDC R0, c[0x0][0x3a0] ;  /* 0x0000e800ff007b82 */ /* 0x000e620000000800 */
[----:B0-----:R-:W-:-:S05]  /*0050*/  IMAD R10, R10, UR4, R11 ;  /* 0x000000040a0a7c24 */ /* 0x001fca000f8e020b */
[----:B-1----:R-:W-:-:S13]  /*0060*/  ISETP.GE.AND P0, PT, R10, R0, PT ;  /* 0x000000000a00720c */ /* 0x002fda0003f06270 */
[----:B------:R-:W-:Y:S05]  /*0070*/  @P0 EXIT ;  /* 0x000000000000094d */ /* 0x000fea0003800000 */
[----:B------:R-:W0:Y:S01]  /*0080*/  LDC.64 R2, c[0x0][0x398] ;  /* 0x0000e600ff027b82 */ /* 0x000e220000000a00 */
[----:B------:R-:W1:Y:S07]  /*0090*/  LDCU.64 UR4, c[0x0][0x358] ;  /* 0x00006b00ff0477ac */ /* 0x000e6e0008000a00 */
[----:B------:R-:W2:Y:S01]  /*00a0*/  LDC R5, c[0x0][0x3a4] ;  /* 0x0000e900ff057b82 */ /* 0x000ea20000000800 */
[----:B0-----:R-:W-:-:S06]  /*00b0*/  IMAD.WIDE R2, R10, 0x4, R2 ;  /* 0x000000040a027825 */ /* 0x001fcc00078e0202 */
[----:B-1----:R-:W3:Y:S01]  /*00c0*/  LDG.E.CONSTANT R2, desc[UR4][R2.64] ;  /* 0x0000000402027981 */ /* 0x002ee2000c1e9900 */
[----:B------:R-:W-:Y:S02]  /*00d0*/  SHF.R.S32.HI R11, RZ, 0x1f, R10 ;  /* 0x0000001fff0b7819 */ /* 0x000fe4000001140a */
[C---:B---3--:R-:W-:Y:S02]  /*00e0*/  ISETP.GT.AND P1, PT, R2.reuse, -0x1, PT ;  /* 0xffffffff0200780c */ /* 0x048fe40003f24270 */
[----:B--2---:R-:W-:-:S13]  /*00f0*/  ISETP.GE.AND P0, PT, R2, R5, PT ;  /* 0x000000050200720c */ /* 0x004fda0003f06270 */
[----:B------:R-:W-:Y:S05]  /*0100*/  @!P0 BRA P1, `(.L_x_0) ;  /* 0x0000000400948947 */ /* 0x000fea0000800000 */
[----:B------:R-:W-:-:S13]  /*0110*/  ISETP.GE.AND P0, PT, R5, 0x1, PT ;  /* 0x000000010500780c */ /* 0x000fda0003f06270 */
[----:B------:R-:W-:Y:S05]  /*0120*/  @!P0 EXIT ;  /* 0x000000000000894d */ /* 0x000fea0003800000 */
[C---:B------:R-:W-:Y:S01]  /*0130*/  ISETP.GE.U32.AND P1, PT, R5.reuse, 0x8, PT ;  /* 0x000000080500780c */ /* 0x040fe20003f26070 */
[----:B------:R-:W-:Y:S01]  /*0140*/  IMAD.MOV.U32 R2, RZ, RZ, RZ ;  /* 0x000000ffff027224 */ /* 0x000fe200078e00ff */
[----:B------:R-:W-:Y:S02]  /*0150*/  LOP3.LUT R26, R5, 0x7, RZ, 0xc0, !PT ;  /* 0x00000007051a7812 */ /* 0x000fe400078ec0ff */
[----:B------:R-:W-:Y:S02]  /*0160*/  SHF.R.S32.HI R3, RZ, 0x1f, R0 ;  /* 0x0000001fff037819 */ /* 0x000fe40000011400 */
[----:B------:R-:W-:-:S07]  /*0170*/  ISETP.NE.AND P0, PT, R26, RZ, PT ;  /* 0x000000ff1a00720c */ /* 0x000fce0003f05270 */
[----:B------:R-:W-:Y:S06]  /*0180*/  @!P1 BRA `(.L_x_1) ;  /* 0x0000000000909947 */ /* 0x000fec0003800000 */
[----:B------:R-:W0:Y:S01]  /*0190*/  LDCU.64 UR6, c[0x0][0x3b0] ;  /* 0x00007600ff0677ac */ /* 0x000e220008000a00 */
[----:B------:R-:W-:Y:S01]  /*01a0*/  LOP3.LUT R2, R5, 0x7ffffff8, RZ, 0xc0, !PT ;  /* 0x7ffffff805027812 */ /* 0x000fe200078ec0ff */
[C---:B------:R-:W-:Y:S01]  /*01b0*/  IMAD.SHL.U32 R23, R0.reuse, 0x4, RZ ;  /* 0x0000000400177824 */ /* 0x040fe200078e00ff */
[C-C-:B------:R-:W-:Y:S02]  /*01c0*/  SHF.L.U64.HI R24, R0.reuse, 0x5, R3.reuse ;  /* 0x0000000500187819 */ /* 0x140fe40000010203 */
[----:B------:R-:W-:Y:S01]  /*01d0*/  SHF.L.U64.HI R25, R0, 0x2, R3 ;  /* 0x0000000200197819 */ /* 0x000fe20000010203 */
[----:B------:R-:W-:Y:S01]  /*01e0*/  IMAD.MOV R22, RZ, RZ, -R2 ;  /* 0x000000ffff167224 */ /* 0x000fe200078e0a02 */
[----:B0-----:R-:W-:-:S04]  /*01f0*/  LEA R16, P1, R10, UR6, 0x2 ;  /* 0x000000060a107c11 */ /* 0x001fc8000f8210ff */
[----:B------:R-:W-:-:S09]  /*0200*/  LEA.HI.X R17, R10, UR7, R11, 0x2, P1 ;  /* 0x000000070a117c11 */ /* 0x000fd200088f140b */
.L_x_2:
[----:B-1----:R-:W-:Y:S01]  /*0210*/  IADD3 R14, P1, PT, R16, R23, RZ ;  /* 0x00000017100e7210 */ /* 0x002fe20007f3e0ff */
[----:B------:R-:W-:Y:S01]  /*0220*/  IMAD.MOV.U32 R27, RZ, RZ, 0x7fc00000 ;  /* 0x7fc00000ff1b7424 */ /* 0x000fe200078e00ff */
[----:B------:R-:W-:-:S03]  /*0230*/  IADD3 R22, PT, PT, R22, 0x8, RZ ;  /* 0x0000000816167810 */ /* 0x000fc60007ffe0ff */
[--C-:B------:R-:W-:Y:S01]  /*0240*/  IMAD.X R15, R17, 0x1, R25.reuse, P1 ;  /* 0x00000001110f7824 */ /* 0x100fe200008e0619 */
[-C--:B------:R-:W-:Y:S01]  /*0250*/  IADD3 R12, P1, PT, R14, R23.reuse, RZ ;  /* 0x000000170e0c7210 */ /* 0x080fe20007f3e0ff */
[----:B------:R0:W-:Y:S04]  /*0260*/  STG.E desc[UR4][R16.64], R27 ;  /* 0x0000001b10007986 */ /* 0x0001e8000c101904 */
[--C-:B------:R-:W-:Y:S01]  /*0270*/  IMAD.X R13, R15, 0x1, R25.reuse, P1 ;  /* 0x000000010f0d7824 */ /* 0x100fe200008e0619 */
[-C--:B------:R-:W-:Y:S01]  /*0280*/  IADD3 R4, P1, PT, R12, R23.reuse, RZ ;  /* 0x000000170c047210 */ /* 0x080fe20007f3e0ff */
[----:B------:R1:W-:Y:S04]  /*0290*/  STG.E desc[UR4][R14.64], R27 ;  /* 0x0000001b0e007986 */ /* 0x0003e8000c101904 */
[----:B------:R-:W-:Y:S01]  /*02a0*/  IMAD.X R5, R13, 0x1, R25, P1 ;  /* 0x000000010d057824 */ /* 0x000fe200008e0619 */
[----:B------:R-:W-:Y:S01]  /*02b0*/  IADD3 R6, P1, PT, R4, R23, RZ ;  /* 0x0000001704067210 */ /* 0x000fe20007f3e0ff */
[----:B------:R1:W-:Y:S01]  /*02c0*/  STG.E desc[UR4][R12.64], R27 ;  /* 0x0000001b0c007986 */ /* 0x0003e2000c101904 */
[----:B0-----:R-:W-:-:S03]  /*02d0*/  LEA R16, P2, R0, R16, 0x5 ;  /* 0x0000001000107211 */ /* 0x001fc600078428ff */
[----:B------:R-:W-:Y:S01]  /*02e0*/  IMAD.X R7, R5, 0x1, R25, P1 ;  /* 0x0000000105077824 */ /* 0x000fe200008e0619 */
[----:B------:R-:W-:Y:S01]  /*02f0*/  IADD3 R8, P1, PT, R6, R23, RZ ;  /* 0x0000001706087210 */ /* 0x000fe20007f3e0ff */
[----:B------:R1:W-:Y:S01]  /*0300*/  STG.E desc[UR4][R4.64], R27 ;  /* 0x0000001b04007986 */ /* 0x0003e2000c101904 */
[----:B------:R-:W-:-:S03]  /*0310*/  IMAD.X R17, R17, 0x1, R24, P2 ;  /* 0x0000000111117824 */ /* 0x000fc600010e0618 */
[--C-:B------:R-:W-:Y:S01]  /*0320*/  IMAD.X R9, R7, 0x1, R25.reuse, P1 ;  /* 0x0000000107097824 */ /* 0x100fe200008e0619 */
[-C--:B------:R-:W-:Y:S01]  /*0330*/  IADD3 R18, P1, PT, R8, R23.reuse, RZ ;  /* 0x0000001708127210 */ /* 0x080fe20007f3e0ff */
[----:B------:R1:W-:Y:S04]  /*0340*/  STG.E desc[UR4][R6.64], R27 ;  /* 0x0000001b06007986 */ /* 0x0003e8000c101904 */
[--C-:B------:R-:W-:Y:S01]  /*0350*/  IMAD.X R19, R9, 0x1, R25.reuse, P1 ;  /* 0x0000000109137824 */ /* 0x100fe200008e0619 */
[----:B------:R-:W-:Y:S01]  /*0360*/  IADD3 R20, P1, PT, R18, R23, RZ ;  /* 0x0000001712147210 */ /* 0x000fe20007f3e0ff */
[----:B------:R1:W-:Y:S04]  /*0370*/  STG.E desc[UR4][R8.64], R27 ;  /* 0x0000001b08007986 */ /* 0x0003e8000c101904 */
[----:B------:R-:W-:Y:S01]  /*0380*/  IMAD.X R21, R19, 0x1, R25, P1 ;  /* 0x0000000113157824 */ /* 0x000fe200008e0619 */
[----:B------:R1:W-:Y:S01]  /*0390*/  STG.E desc[UR4][R18.64], R27 ;  /* 0x0000001b12007986 */ /* 0x0003e2000c101904 */
[----:B------:R-:W-:-:S03]  /*03a0*/  ISETP.NE.AND P1, PT, R22, RZ, PT ;  /* 0x000000ff1600720c */ /* 0x000fc60003f25270 */
[----:B------:R1:W-:Y:S10]  /*03b0*/  STG.E desc[UR4][R20.64], R27 ;  /* 0x0000001b14007986 */ /* 0x0003f4000c101904 */
[----:B------:R-:W-:Y:S05]  /*03c0*/  @P1 BRA `(.L_x_2) ;  /* 0xfffffffc00901947 */ /* 0x000fea000383ffff */
.L_x_1:
[----:B------:R-:W-:Y:S05]  /*03d0*/  @!P0 EXIT ;  /* 0x000000000000894d */ /* 0x000fea0003800000 */
[----:B------:R-:W1:Y:S01]  /*03e0*/  LDC R0, c[0x0][0x3a4] ;  /* 0x0000e900ff007b82 */ /* 0x000e620000000800 */
[----:B------:R-:W-:Y:S02]  /*03f0*/  ISETP.GE.U32.AND P1, PT, R26, 0x4, PT ;  /* 0x000000041a00780c */ /* 0x000fe40003f26070 */
[----:B-1----:R-:W-:-:S04]  /*0400*/  LOP3.LUT R14, R0, 0x3, RZ, 0xc0, !PT ;  /* 0x00000003000e7812 */ /* 0x002fc800078ec0ff */
[----:B------:R-:W-:-:S07]  /*0410*/  ISETP.NE.AND P0, PT, R14, RZ, PT ;  /* 0x000000ff0e00720c */ /* 0x000fce0003f05270 */
[----:B------:R-:W-:Y:S06]  /*0420*/  @!P1 BRA `(.L_x_3) ;  /* 0x0000000000509947 */ /* 0x000fec0003800000 */
[----:B------:R-:W0:Y:S01]  /*0430*/  LDC R9, c[0x0][0x3a0] ;  /* 0x0000e800ff097b82 */ /* 0x000e220000000800 */
[----:B------:R-:W1:Y:S01]  /*0440*/  LDCU.64 UR6, c[0x0][0x3b0] ;  /* 0x00007600ff0677ac */ /* 0x000e620008000a00 */
[----:B------:R-:W-:Y:S02]  /*0450*/  IMAD.MOV.U32 R15, RZ, RZ, 0x7fc00000 ;  /* 0x7fc00000ff0f7424 */ /* 0x000fe400078e00ff */
[----:B0-----:R-:W-:Y:S01]  /*0460*/  IMAD.WIDE.U32 R6, R2, R9, R10 ;  /* 0x0000000902067225 */ /* 0x001fe200078e000a */
[----:B------:R-:W-:-:S03]  /*0470*/  SHF.L.U64.HI R13, R9, 0x2, R3 ;  /* 0x00000002090d7819 */ /* 0x000fc60000010203 */
[----:B------:R-:W-:Y:S01]  /*0480*/  IMAD.SHL.U32 R17, R9, 0x4, RZ ;  /* 0x0000000409117824 */ /* 0x000fe200078e00ff */
[----:B-1----:R-:W-:Y:S01]  /*0490*/  LEA R4, P1, R6, UR6, 0x2 ;  /* 0x0000000606047c11 */ /* 0x002fe2000f8210ff */
[C---:B------:R-:W-:Y:S02]  /*04a0*/  IMAD R5, R2.reuse, R3, R7 ;  /* 0x0000000302057224 */ /* 0x040fe400078e0207 */
[----:B------:R-:W-:Y:S01]  /*04b0*/  VIADD R2, R2, 0x4 ;  /* 0x0000000402027836 */ /* 0x000fe20000000000 */
[-C--:B------:R-:W-:Y:S02]  /*04c0*/  IADD3 R8, P2, PT, R4, R17.reuse, RZ ;  /* 0x0000001104087210 */ /* 0x080fe40007f5e0ff */
[----:B------:R-:W-:Y:S02]  /*04d0*/  LEA.HI.X R5, R6, UR7, R5, 0x2, P1 ;  /* 0x0000000706057c11 */ /* 0x000fe400088f1405 */
[----:B------:R-:W-:-:S03]  /*04e0*/  IADD3 R6, P1, PT, R8, R17, RZ ;  /* 0x0000001108067210 */ /* 0x000fc60007f3e0ff */
[--C-:B------:R-:W-:Y:S01]  /*04f0*/  IMAD.X R9, R5, 0x1, R13.reuse, P2 ;  /* 0x0000000105097824 */ /* 0x100fe200010e060d */
[----:B------:R-:W-:Y:S01]  /*0500*/  IADD3 R12, P2, PT, R6, R17, RZ ;  /* 0x00000011060c7210 */ /* 0x000fe20007f5e0ff */
[----:B------:R0:W-:Y:S02]  /*0510*/  STG.E desc[UR4][R4.64], R15 ;  /* 0x0000000f04007986 */ /* 0x0001e4000c101904 */
[--C-:B------:R-:W-:Y:S02]  /*0520*/  IMAD.X R7, R9, 0x1, R13.reuse, P1 ;  /* 0x0000000109077824 */ /* 0x100fe400008e060d */
[----:B------:R0:W-:Y:S02]  /*0530*/  STG.E desc[UR4][R8.64], R15 ;  /* 0x0000000f08007986 */ /* 0x0001e4000c101904 */
[----:B------:R-:W-:Y:S02]  /*0540*/  IMAD.X R13, R7, 0x1, R13, P2 ;  /* 0x00000001070d7824 */ /* 0x000fe400010e060d */
[----:B------:R0:W-:Y:S04]  /*0550*/  STG.E desc[UR4][R6.64], R15 ;  /* 0x0000000f06007986 */ /* 0x0001e8000c101904 */
[----:B------:R0:W-:Y:S02]  /*0560*/  STG.E desc[UR4][R12.64], R15 ;  /* 0x0000000f0c007986 */ /* 0x0001e4000c101904 */
.L_x_3:
[----:B------:R-:W-:Y:S05]  /*0570*/  @!P0 EXIT ;  /* 0x000000000000894d */ /* 0x000fea0003800000 */
[----:B------:R-:W-:Y:S02]  /*0580*/  ISETP.NE.AND P0, PT, R14, 0x1, PT ;  /* 0x000000010e00780c */ /* 0x000fe40003f05270 */
[----:B------:R-:W-:-:S04]  /*0590*/  LOP3.LUT R0, R0, 0x1, RZ, 0xc0, !PT ;  /* 0x0000000100007812 */ /* 0x000fc800078ec0ff */
[----:B------:R-:W-:-:S07]  /*05a0*/  ISETP.NE.U32.AND P1, PT, R0, 0x1, PT ;  /* 0x000000010000780c */ /* 0x000fce0003f25070 */
[----:B------:R-:W-:Y:S06]  /*05b0*/  @!P0 BRA `(.L_x_4) ;  /* 0x0000000000388947 */ /* 0x000fec0003800000 */
[----:B0-----:R-:W0:Y:S01]  /*05c0*/  LDC R9, c[0x0][0x3a0] ;  /* 0x0000e800ff097b82 */ /* 0x001e220000000800 */
[----:B------:R-:W1:Y:S01]  /*05d0*/  LDCU.64 UR6, c[0x0][0x3b0] ;  /* 0x00007600ff0677ac */ /* 0x000e620008000a00 */
[----:B------:R-:W-:Y:S02]  /*05e0*/  IMAD.MOV.U32 R4, RZ, RZ, R10 ;  /* 0x000000ffff047224 */ /* 0x000fe400078e000a */
[----:B------:R-:W-:Y:S02]  /*05f0*/  IMAD.MOV.U32 R5, RZ, RZ, R11 ;  /* 0x000000ffff057224 */ /* 0x000fe400078e000b */
[----:B------:R-:W-:Y:S02]  /*0600*/  IMAD.MOV.U32 R13, RZ, RZ, 0x7fc00000 ;  /* 0x7fc00000ff0d7424 */ /* 0x000fe400078e00ff */
[----:B0-----:R-:W-:-:S04]  /*0610*/  IMAD.WIDE.U32 R4, R2, R9, R4 ;  /* 0x0000000902047225 */ /* 0x001fc800078e0004 */
[----:B------:R-:W-:Y:S01]  /*0620*/  IMAD R5, R2, R3, R5 ;  /* 0x0000000302057224 */ /* 0x000fe200078e0205 */
[----:B-1----:R-:W-:Y:S02]  /*0630*/  LEA R6, P0, R4, UR6, 0x2 ;  /* 0x0000000604067c11 */ /* 0x002fe4000f8010ff */
[----:B------:R-:W-:Y:S02]  /*0640*/  IADD3 R2, PT, PT, R2, 0x2, RZ ;  /* 0x0000000202027810 */ /* 0x000fe40007ffe0ff */
[----:B------:R-:W-:Y:S02]  /*0650*/  LEA.HI.X R7, R4, UR7, R5, 0x2, P0 ;  /* 0x0000000704077c11 */ /* 0x000fe400080f1405 */
[----:B------:R-:W-:-:S03]  /*0660*/  LEA R4, P0, R9, R6, 0x2 ;  /* 0x0000000609047211 */ /* 0x000fc600078010ff */
[----:B------:R1:W-:Y:S01]  /*0670*/  STG.E desc[UR4][R6.64], R13 ;  /* 0x0000000d06007986 */ /* 0x0003e2000c101904 */
[----:B------:R-:W-:-:S05]  /*0680*/  LEA.HI.X R5, R9, R7, R3, 0x2, P0 ;  /* 0x0000000709057211 */ /* 0x000fca00000f1403 */
[----:B------:R1:W-:Y:S04]  /*0690*/  STG.E desc[UR4][R4.64], R13 ;  /* 0x0000000d04007986 */ /* 0x0003e8000c101904 */
.L_x_4:
[----:B------:R-:W-:Y:S05]  /*06a0*/  @P1 EXIT ;  /* 0x000000000000194d */ /* 0x000fea0003800000 */
[----:B------:R-:W2:Y:S01]  /*06b0*/  LDCU UR6, c[0x0][0x3a0] ;  /* 0x00007400ff0677ac */ /* 0x000ea20008000800 */
[----:B01----:R-:W-:Y:S02]  /*06c0*/  IMAD.MOV.U32 R4, RZ, RZ, R10 ;  /* 0x000000ffff047224 */ /* 0x003fe400078e000a */
[----:B------:R-:W-:Y:S01]  /*06d0*/  IMAD.MOV.U32 R5, RZ, RZ, R11 ;  /* 0x000000ffff057224 */ /* 0x000fe200078e000b */
[----:B------:R-:W0:Y:S01]  /*06e0*/  LDCU.64 UR8, c[0x0][0x3b0] ;  /* 0x00007600ff0877ac */ /* 0x000e220008000a00 */
[----:B--2---:R-:W-:-:S04]  /*06f0*/  IMAD.WIDE.U32 R4, R2, UR6, R4 ;  /* 0x0000000602047c25 */ /* 0x004fc8000f8e0004 */
[----:B------:R-:W-:Y:S01]  /*0700*/  IMAD R3, R2, R3, R5 ;  /* 0x0000000302037224 */ /* 0x000fe200078e0205 */
[----:B0-----:R-:W-:Y:S01]  /*0710*/  LEA R2, P0, R4, UR8, 0x2 ;  /* 0x0000000804027c11 */ /* 0x001fe2000f8010ff */
[----:B------:R-:W-:-:S03]  /*0720*/  IMAD.MOV.U32 R5, RZ, RZ, 0x7fc00000 ;  /* 0x7fc00000ff057424 */ /* 0x000fc600078e00ff */
[----:B------:R-:W-:-:S05]  /*0730*/  LEA.HI.X R3, R4, UR9, R3, 0x2, P0 ;  /* 0x0000000904037c11 */ /* 0x000fca00080f1403 */
[----:B------:R-:W-:Y:S01]  /*0740*/  STG.E desc[UR4][R2.64], R5 ;  /* 0x0000000502007986 */ /* 0x000fe2000c101904 */
[----:B------:R-:W-:Y:S05]  /*0750*/  EXIT ;  /* 0x000000000000794d */ /* 0x000fea0003800000 */
.L_x_0:
[----:B------:R-:W0:Y:S01]  /*0760*/  LDC R4, c[0x0][0x3a8] ;  /* 0x0000ea00ff047b82 */ /* 0x000e220000000800 */
[----:B------:R-:W-:-:S05]  /*0770*/  IMAD.IADD R3, R5, 0x1, -R2 ;  /* 0x0000000105037824 */ /* 0x000fca00078e0a02 */
[----:B0-----:R-:W-:Y:S02]  /*0780*/  ISETP.GE.AND P0, PT, R3, R4, PT ;  /* 0x000000040300720c */ /* 0x001fe40003f06270 */
[----:B------:R-:W-:-:S13]  /*0790*/  ISETP.GT.AND P1, PT, R4, RZ, PT ;  /* 0x000000ff0400720c */ /* 0x000fda0003f24270 */
[----:B------:R-:W-:Y:S05]  /*07a0*/  @P0 BRA P1, `(.L_x_5) ;  /* 0x00000004009c0947 */ /* 0x000fea0000800000 */
        /* <DEDUP_REMOVED lines=16> */
.L_x_7:
[----:B-1----:R-:W-:Y:S01]  /*08b0*/  IADD3 R14, P1, PT, R16, R25, RZ ;  /* 0x00000019100e7210 */ /* 0x002fe20007f3e0ff */
[----:B------:R-:W-:Y:S01]  /*08c0*/  VIADD R22, R22, 0x8 ;  /* 0x0000000816167836 */ /* 0x000fe20000000000 */
[----:B------:R-:W-:-:S03]  /*08d0*/  MOV R27, 0x7fc00000 ;  /* 0x7fc00000001b7802 */ /* 0x000fc60000000f00 */
        /* <DEDUP_REMOVED lines=25> */
.L_x_6:
        /* <DEDUP_REMOVED lines=8> */
[----:B------:R-:W-:Y:S01]  /*0af0*/  IMAD.MOV.U32 R6, RZ, RZ, R10 ;  /* 0x000000ffff067224 */ /* 0x000fe200078e000a */
[----:B------:R-:W-:Y:S01]  /*0b00*/  MOV R15, 0x7fc00000 ;  /* 0x7fc00000000f7802 */ /* 0x000fe20000000f00 */
[----:B------:R-:W-:Y:S02]  /*0b10*/  IMAD.MOV.U32 R7, RZ, RZ, R11 ;  /* 0x000000ffff077224 */ /* 0x000fe400078e000b */
        /* <DEDUP_REMOVED lines=17> */
.L_x_8:
        /* <DEDUP_REMOVED lines=12> */
[----:B-1----:R-:W-:Y:S01]  /*0cf0*/  LEA R6, P0, R4, UR6, 0x2 ;  /* 0x0000000604067c11 */ /* 0x002fe2000f8010ff */
[----:B------:R-:W-:-:S03]  /*0d00*/  VIADD R2, R2, 0x2 ;  /* 0x0000000202027836 */ /* 0x000fc60000000000 */
[----:B------:R-:W-:Y:S02]  /*0d10*/  LEA.HI.X R7, R4, UR7, R5, 0x2, P0 ;  /* 0x0000000704077c11 */ /* 0x000fe400080f1405 */
[----:B------:R-:W-:-:S03]  /*0d20*/  LEA R4, P0, R9, R6, 0x2 ;  /* 0x0000000609047211 */ /* 0x000fc600078010ff */
[----:B------:R1:W-:Y:S01]  /*0d30*/  STG.E desc[UR4][R6.64], R13 ;  /* 0x0000000d06007986 */ /* 0x0003e2000c101904 */
[----:B------:R-:W-:-:S05]  /*0d40*/  LEA.HI.X R5, R9, R7, R3, 0x2, P0 ;  /* 0x0000000709057211 */ /* 0x000fca00000f1403 */
[----:B------:R1:W-:Y:S04]  /*0d50*/  STG.E desc[UR4][R4.64], R13 ;  /* 0x0000000d04007986 */ /* 0x0003e8000c101904 */
.L_x_9:
        /* <DEDUP_REMOVED lines=12> */
.L_x_5:
[----:B------:R-:W-:Y:S01]  /*0e20*/  IADD3 R3, PT, PT, R2, R4, RZ ;  /* 0x0000000402037210 */ /* 0x000fe20007ffe0ff */
[----:B------:R-:W-:Y:S04]  /*0e30*/  BSSY.RECONVERGENT B0, `(.L_x_10) ;  /* 0x0000079000007945 */ /* 0x000fe80003800200 */
[----:B------:R-:W-:-:S05]  /*0e40*/  VIADD R2, R3, 0xffffffff ;  /* 0xffffffff03027836 */ /* 0x000fca0000000000 */
[----:B------:R-:W-:-:S13]  /*0e50*/  ISETP.GE.AND P0, PT, R2, 0x1, PT ;  /* 0x000000010200780c */ /* 0x000fda0003f06270 */
[----:B------:R-:W-:Y:S05]  /*0e60*/  @!P0 BRA `(.L_x_11) ;  /* 0x0000000400d48947 */ /* 0x000fea0003800000 */
[----:B------:R-:W-:Y:S01]  /*0e70*/  VIADD R3, R3, 0xfffffffe ;  /* 0xfffffffe03037836 */ /* 0x000fe20000000000 */
[----:B------:R-:W-:Y:S01]  /*0e80*/  LOP3.LUT R26, R2, 0x7, RZ, 0xc0, !PT ;  /* 0x00000007021a7812 */ /* 0x000fe200078ec0ff */
[----:B------:R-:W-:Y:S01]  /*0e90*/  BSSY.RECONVERGENT B1, `(.L_x_12) ;  /* 0x000002b000017945 */ /* 0x000fe20003800200 */
[----:B------:R-:W-:Y:S02]  /*0ea0*/  IMAD.MOV.U32 R4, RZ, RZ, RZ ;  /* 0x000000ffff047224 */ /* 0x000fe400078e00ff */
[----:B------:R-:W-:Y:S02]  /*0eb0*/  ISETP.GE.U32.AND P1, PT, R3, 0x7, PT ;  /* 0x000000070300780c */ /* 0x000fe40003f26070 */
[----:B------:R-:W-:Y:S02]  /*0ec0*/  ISETP.NE.AND P0, PT, R26, RZ, PT ;  /* 0x000000ff1a00720c */ /* 0x000fe40003f05270 */
[----:B------:R-:W-:-:S09]  /*0ed0*/  SHF.R.S32.HI R3, RZ, 0x1f, R0 ;  /* 0x0000001fff037819 */ /* 0x000fd20000011400 */
[----:B------:R-:W-:Y:S05]  /*0ee0*/  @!P1 BRA `(.L_x_13) ;  /* 0x0000000000949947 */ /* 0x000fea0003800000 */
        /* <DEDUP_REMOVED lines=8> */
.L_x_14:
[-C--:B-1----:R-:W-:Y:S01]  /*0f70*/  IADD3 R12, P1, PT, R8, R25.reuse, RZ ;  /* 0x00000019080c7210 */ /* 0x082fe20007f3e0ff */
[----:B------:R-:W-:Y:S02]  /*0f80*/  IMAD.MOV.U32 R27, RZ, RZ, 0x7fc00000 ;  /* 0x7fc00000ff1b7424 */ /* 0x000fe400078e00ff */
[----:B------:R-:W-:Y:S02]  /*0f90*/  IMAD.MOV.U32 R9, RZ, RZ, R5 ;  /* 0x000000ffff097224 */ /* 0x000fe400078e0005 */
[--C-:B------:R-:W-:Y:S01]  /*0fa0*/  IMAD.X R13, R5, 0x1, R7.reuse, P1 ;  /* 0x00000001050d7824 */ /* 0x100fe200008e0607 */
[-C--:B------:R-:W-:Y:S01]  /*0fb0*/  IADD3 R14, P1, PT, R12, R25.reuse, RZ ;  /* 0x000000190c0e7210 */ /* 0x080fe20007f3e0ff */
[----:B------:R-:W-:Y:S01]  /*0fc0*/  VIADD R24, R24, 0x8 ;  /* 0x0000000818187836 */ /* 0x000fe20000000000 */
[----:B------:R0:W-:Y:S03]  /*0fd0*/  STG.E desc[UR4][R8.64], R27 ;  /* 0x0000001b08007986 */ /* 0x0001e6000c101904 */
[--C-:B------:R-:W-:Y:S01]  /*0fe0*/  IMAD.X R15, R13, 0x1, R7.reuse, P1 ;  /* 0x000000010d0f7824 */ /* 0x100fe200008e0607 */
[-C--:B------:R-:W-:Y:S01]  /*0ff0*/  IADD3 R16, P1, PT, R14, R25.reuse, RZ ;  /* 0x000000190e107210 */ /* 0x080fe20007f3e0ff */
[----:B------:R1:W-:Y:S04]  /*1000*/  STG.E desc[UR4][R12.64], R27 ;  /* 0x0000001b0c007986 */ /* 0x0003e8000c101904 */
[----:B------:R-:W-:Y:S01]  /*1010*/  IMAD.X R17, R15, 0x1, R7, P1 ;  /* 0x000000010f117824 */ /* 0x000fe200008e0607 */
[----:B------:R-:W-:Y:S01]  /*1020*/  IADD3 R18, P1, PT, R16, R25, RZ ;  /* 0x0000001910127210 */ /* 0x000fe20007f3e0ff */
[----:B------:R1:W-:Y:S01]  /*1030*/  STG.E desc[UR4][R14.64], R27 ;  /* 0x0000001b0e007986 */ /* 0x0003e2000c101904 */
[----:B0-----:R-:W-:-:S02]  /*1040*/  LEA R8, P2, R0, R8, 0x5 ;  /* 0x0000000800087211 */ /* 0x001fc400078428ff */
[----:B------:R-:W-:Y:S01]  /*1050*/  IADD3.X R19, PT, PT, R17, R7, RZ, P1, !PT ;  /* 0x0000000711137210 */ /* 0x000fe20000ffe4ff */
[----:B------:R1:W-:Y:S01]  /*1060*/  STG.E desc[UR4][R16.64], R27 ;  /* 0x0000001b10007986 */ /* 0x0003e2000c101904 */
[-C--:B------:R-:W-:Y:S01]  /*1070*/  IADD3 R20, P1, PT, R18, R25.reuse, RZ ;  /* 0x0000001912147210 */ /* 0x080fe20007f3e0ff */
[----:B------:R-:W-:Y:S02]  /*1080*/  IMAD.X R5, R5, 0x1, R6, P2 ;  /* 0x0000000105057824 */ /* 0x000fe400010e0606 */
[----:B------:R1:W-:Y:S02]  /*1090*/  STG.E desc[UR4][R18.64], R27 ;  /* 0x0000001b12007986 */ /* 0x0003e4000c101904 */
[----:B------:R-:W-:Y:S01]  /*10a0*/  IMAD.X R21, R19, 0x1, R7, P1 ;  /* 0x0000000113157824 */ /* 0x000fe200008e0607 */
[----:B------:R-:W-:-:S04]  /*10b0*/  IADD3 R22, P1, PT, R20, R25, RZ ;  /* 0x0000001914167210 */ /* 0x000fc80007f3e0ff */
[----:B------:R1:W-:Y:S01]  /*10c0*/  STG.E desc[UR4][R20.64], R27 ;  /* 0x0000001b14007986 */ /* 0x0003e2000c101904 */
[----:B------:R-:W-:Y:S01]  /*10d0*/  IMAD.X R23, R21, 0x1, R7, P1 ;  /* 0x0000000115177824 */ /* 0x000fe200008e0607 */
[----:B------:R-:W-:-:S04]  /*10e0*/  IADD3 R28, P1, PT, R22, R25, RZ ;  /* 0x00000019161c7210 */ /* 0x000fc80007f3e0ff */
[----:B------:R1:W-:Y:S01]  /*10f0*/  STG.E desc[UR4][R22.64], R27 ;  /* 0x0000001b16007986 */ /* 0x0003e2000c101904 */
[----:B------:R-:W-:Y:S01]  /*1100*/  IMAD.X R29, R23, 0x1, R7, P1 ;  /* 0x00000001171d7824 */ /* 0x000fe200008e0607 */
[----:B------:R-:W-:-:S04]  /*1110*/  ISETP.NE.AND P1, PT, R24, RZ, PT ;  /* 0x000000ff1800720c */ /* 0x000fc80003f25270 */
[----:B------:R1:W-:Y:S09]  /*1120*/  STG.E desc[UR4][R28.64], R27 ;  /* 0x0000001b1c007986 */ /* 0x0003f2000c101904 */
[----:B------:R-:W-:Y:S05]  /*1130*/  @P1 BRA `(.L_x_14) ;  /* 0xfffffffc008c1947 */ /* 0x000fea000383ffff */
.L_x_13:
[----:B------:R-:W-:Y:S05]  /*1140*/  BSYNC.RECONVERGENT B1 ;  /* 0x0000000000017941 */ /* 0x000fea0003800200 */
.L_x_12:
[----:B------:R-:W-:Y:S05]  /*1150*/  @!P0 BRA `(.L_x_11) ;  /* 0x0000000400188947 */ /* 0x000fea0003800000 */
[----:B------:R-:W-:Y:S01]  /*1160*/  ISETP.GE.U32.AND P1, PT, R26, 0x4, PT ;  /* 0x000000041a00780c */ /* 0x000fe20003f26070 */
[----:B------:R-:W-:Y:S01]  /*1170*/  BSSY.RECONVERGENT B1, `(.L_x_15) ;  /* 0x0000021000017945 */ /* 0x000fe20003800200 */
[----:B------:R-:W-:-:S04]  /*1180*/  LOP3.LUT R0, R2, 0x3, RZ, 0xc0, !PT ;  /* 0x0000000302007812 */ /* 0x000fc800078ec0ff */
[----:B------:R-:W-:-:S07]  /*1190*/  ISETP.NE.AND P0, PT, R0, RZ, PT ;  /* 0x000000ff0000720c */ /* 0x000fce0003f05270 */
[----:B------:R-:W-:Y:S06]  /*11a0*/  @!P1 BRA `(.L_x_16) ;  /* 0x0000000000749947 */ /* 0x000fec0003800000 */
[----:B------:R-:W0:Y:S01]  /*11b0*/  LDCU UR6, c[0x0][0x3a0] ;  /* 0x00007400ff0677ac */ /* 0x000e220008000800 */
[----:B-1----:R-:W-:Y:S02]  /*11c0*/  IMAD.MOV.U32 R14, RZ, RZ, R10 ;  /* 0x000000ffff0e7224 */ /* 0x002fe400078e000a */
[----:B------:R-:W-:Y:S01]  /*11d0*/  IMAD.MOV.U32 R15, RZ, RZ, R11 ;  /* 0x000000ffff0f7224 */ /* 0x000fe200078e000b */
[----:B------:R-:W1:Y:S01]  /*11e0*/  LDCU.64 UR8, c[0x0][0x3b0] ;  /* 0x00007600ff0877ac */ /* 0x000e620008000a00 */
[C---:B------:R-:W-:Y:S02]  /*11f0*/  VIADD R5, R4.reuse, 0x1 ;  /* 0x0000000104057836 */ /* 0x040fe40000000000 */
[C---:B------:R-:W-:Y:S02]  /*1200*/  VIADD R19, R4.reuse, 0x2 ;  /* 0x0000000204137836 */ /* 0x040fe40000000000 */
[C---:B------:R-:W-:Y:S02]  /*1210*/  VIADD R21, R4.reuse, 0x3 ;  /* 0x0000000304157836 */ /* 0x040fe40000000000 */
[----:B0-----:R-:W-:-:S04]  /*1220*/  IMAD.WIDE.U32 R16, R4, UR6, R14 ;  /* 0x0000000604107c25 */ /* 0x001fc8000f8e000e */
[----:B------:R-:W-:Y:S01]  /*1230*/  IMAD R7, R4, R3, R17 ;  /* 0x0000000304077224 */ /* 0x000fe200078e0211 */
[----:B-1----:R-:W-:Y:S01]  /*1240*/  LEA R6, P1, R16, UR8, 0x2 ;  /* 0x0000000810067c11 */ /* 0x002fe2000f8210ff */
[----:B------:R-:W-:-:S03]  /*1250*/  IMAD.WIDE.U32 R8, R5, UR6, R14 ;  /* 0x0000000605087c25 */ /* 0x000fc6000f8e000e */
[----:B------:R-:W-:Y:S01]  /*1260*/  LEA.HI.X R7, R16, UR9, R7, 0x2, P1 ;  /* 0x0000000910077c11 */ /* 0x000fe200088f1407 */
[----:B------:R-:W-:Y:S01]  /*1270*/  IMAD.WIDE.U32 R12, R19, UR6, R14 ;  /* 0x00000006130c7c25 */ /* 0x000fe2000f8e000e */
[----:B------:R-:W-:-:S03]  /*1280*/  LEA R16, P1, R8, UR8, 0x2 ;  /* 0x0000000808107c11 */ /* 0x000fc6000f8210ff */
[----:B------:R-:W-:Y:S01]  /*1290*/  IMAD.WIDE.U32 R14, R21, UR6, R14 ;  /* 0x00000006150e7c25 */ /* 0x000fe2000f8e000e */
[----:B------:R-:W-:-:S03]  /*12a0*/  LEA R18, P2, R12, UR8, 0x2 ;  /* 0x000000080c127c11 */ /* 0x000fc6000f8410ff */
[-C--:B------:R-:W-:Y:S01]  /*12b0*/  IMAD R5, R5, R3.reuse, R9 ;  /* 0x0000000305057224 */ /* 0x080fe200078e0209 */
[----:B------:R-:W-:Y:S01]  /*12c0*/  LEA R20, P3, R14, UR8, 0x2 ;  /* 0x000000080e147c11 */ /* 0x000fe2000f8610ff */
[-C--:B------:R-:W-:Y:S01]  /*12d0*/  IMAD R19, R19, R3.reuse, R13 ;  /* 0x0000000313137224 */ /* 0x080fe200078e020d */
[----:B------:R-:W-:Y:S01]  /*12e0*/  MOV R9, 0x7fc00000 ;  /* 0x7fc0000000097802 */ /* 0x000fe20000000f00 */
[----:B------:R-:W-:Y:S01]  /*12f0*/  IMAD R21, R21, R3, R15 ;  /* 0x0000000315157224 */ /* 0x000fe200078e020f */
[----:B------:R-:W-:Y:S01]  /*1300*/  LEA.HI.X R17, R8, UR9, R5, 0x2, P1 ;  /* 0x0000000908117c11 */ /* 0x000fe200088f1405 */
[----:B------:R-:W-:Y:S01]  /*1310*/  VIADD R4, R4, 0x4 ;  /* 0x0000000404047836 */ /* 0x000fe20000000000 */
[----:B------:R-:W-:Y:S01]  /*1320*/  LEA.HI.X R19, R12, UR9, R19, 0x2, P2 ;  /* 0x000000090c137c11 */ /* 0x000fe200090f1413 */
[----:B------:R0:W-:Y:S01]  /*1330*/  STG.E desc[UR4][R6.64], R9 ;  /* 0x0000000906007986 */ /* 0x0001e2000c101904 */
[----:B------:R-:W-:-:S03]  /*1340*/  LEA.HI.X R21, R14, UR9, R21, 0x2, P3 ;  /* 0x000000090e157c11 */ /* 0x000fc600098f1415 */
[----:B------:R0:W-:Y:S04]  /*1350*/  STG.E desc[UR4][R16.64], R9 ;  /* 0x0000000910007986 */ /* 0x0001e8000c101904 */
[----:B------:R0:W-:Y:S04]  /*1360*/  STG.E desc[UR4][R18.64], R9 ;  /* 0x0000000912007986 */ /* 0x0001e8000c101904 */
[----:B------:R0:W-:Y:S02]  /*1370*/  STG.E desc[UR4][R20.64], R9 ;  /* 0x0000000914007986 */ /* 0x0001e4000c101904 */
.L_x_16:
[----:B------:R-:W-:Y:S05]  /*1380*/  BSYNC.RECONVERGENT B1 ;  /* 0x0000000000017941 */ /* 0x000fea0003800200 */
.L_x_15:
[----:B------:R-:W-:Y:S05]  /*1390*/  @!P0 BRA `(.L_x_11) ;  /* 0x0000000000888947 */ /* 0x000fea0003800000 */
[----:B------:R-:W-:Y:S01]  /*13a0*/  ISETP.NE.AND P0, PT, R0, 0x1, PT ;  /* 0x000000010000780c */ /* 0x000fe20003f05270 */
[----:B------:R-:W-:Y:S01]  /*13b0*/  BSSY.RECONVERGENT B1, `(.L_x_17) ;  /* 0x0000015000017945 */ /* 0x000fe20003800200 */
[----:B------:R-:W-:-:S04]  /*13c0*/  LOP3.LUT R5, R2, 0x1, RZ, 0xc0, !PT ;  /* 0x0000000102057812 */ /* 0x000fc800078ec0ff */
[----:B------:R-:W-:-:S07]  /*13d0*/  ISETP.NE.U32.AND P1, PT, R5, 0x1, PT ;  /* 0x000000010500780c */ /* 0x000fce0003f25070 */
[----:B------:R-:W-:Y:S06]  /*13e0*/  @!P0 BRA `(.L_x_18) ;  /* 0x0000000000448947 */ /* 0x000fec0003800000 */
[----:B------:R-:W1:Y:S01]  /*13f0*/  LDCU UR6, c[0x0][0x3a0] ;  /* 0x00007400ff0677ac */ /* 0x000e620008000800 */
[----:B------:R-:W-:Y:S02]  /*1400*/  VIADD R5, R4, 0x1 ;  /* 0x0000000104057836 */ /* 0x000fe40000000000 */
[----:B0-----:R-:W-:Y:S01]  /*1410*/  IMAD.MOV.U32 R6, RZ, RZ, R10 ;  /* 0x000000ffff067224 */ /* 0x001fe200078e000a */
[----:B------:R-:W0:Y:S01]  /*1420*/  LDCU.64 UR8, c[0x0][0x3b0] ;  /* 0x00007600ff0877ac */ /* 0x000e220008000a00 */
[----:B------:R-:W-:Y:S02]  /*1430*/  IMAD.MOV.U32 R7, RZ, RZ, R11 ;  /* 0x000000ffff077224 */ /* 0x000fe400078e000b */
[----:B-1----:R-:W-:-:S04]  /*1440*/  IMAD.WIDE.U32 R12, R5, UR6, R6 ;  /* 0x00000006050c7c25 */ /* 0x002fc8000f8e0006 */
[----:B------:R-:W-:Y:S01]  /*1450*/  IMAD.WIDE.U32 R6, R4, UR6, R6 ;  /* 0x0000000604067c25 */ /* 0x000fe2000f8e0006 */
[----:B0-----:R-:W-:-:S03]  /*1460*/  LEA R14, P2, R12, UR8, 0x2 ;  /* 0x000000080c0e7c11 */ /* 0x001fc6000f8410ff */
[-C--:B------:R-:W-:Y:S01]  /*1470*/  IMAD R13, R5, R3.reuse, R13 ;  /* 0x00000003050d7224 */ /* 0x080fe200078e020d */
[----:B------:R-:W-:Y:S01]  /*1480*/  LEA R8, P0, R6, UR8, 0x2 ;  /* 0x0000000806087c11 */ /* 0x000fe2000f8010ff */
[C---:B------:R-:W-:Y:S02]  /*1490*/  IMAD R5, R4.reuse, R3, R7 ;  /* 0x0000000304057224 */ /* 0x040fe400078e0207 */
[----:B------:R-:W-:Y:S01]  /*14a0*/  VIADD R4, R4, 0x2 ;  /* 0x0000000204047836 */ /* 0x000fe20000000000 */
[----:B------:R-:W-:Y:S02]  /*14b0*/  LEA.HI.X R15, R12, UR9, R13, 0x2, P2 ;  /* 0x000000090c0f7c11 */ /* 0x000fe400090f140d */
[----:B------:R-:W-:Y:S01]  /*14c0*/  LEA.HI.X R9, R6, UR9, R5, 0x2, P0 ;  /* 0x0000000906097c11 */ /* 0x000fe200080f1405 */
[----:B------:R-:W-:-:S05]  /*14d0*/  IMAD.MOV.U32 R5, RZ, RZ, 0x7fc00000 ;  /* 0x7fc00000ff057424 */ /* 0x000fca00078e00ff */
[----:B------:R2:W-:Y:S04]  /*14e0*/  STG.E desc[UR4][R8.64], R5 ;  /* 0x0000000508007986 */ /* 0x0005e8000c101904 */
[----:B------:R2:W-:Y:S02]  /*14f0*/  STG.E desc[UR4][R14.64], R5 ;  /* 0x000000050e007986 */ /* 0x0005e4000c101904 */
.L_x_18:
[----:B------:R-:W-:Y:S05]  /*1500*/  BSYNC.RECONVERGENT B1 ;  /* 0x0000000000017941 */ /* 0x000fea0003800200 */
.L_x_17:
[----:B------:R-:W-:Y:S05]  /*1510*/  @P1 BRA `(.L_x_11) ;  /* 0x0000000000281947 */ /* 0x000fea0003800000 */
[----:B------:R-:W3:Y:S01]  /*1520*/  LDCU UR6, c[0x0][0x3a0] ;  /* 0x00007400ff0677ac */ /* 0x000ee20008000800 */
[----:B0-----:R-:W-:Y:S02]  /*1530*/  IMAD.MOV.U32 R6, RZ, RZ, R10 ;  /* 0x000000ffff067224 */ /* 0x001fe400078e000a */
[----:B------:R-:W-:Y:S01]  /*1540*/  IMAD.MOV.U32 R7, RZ, RZ, R11 ;  /* 0x000000ffff077224 */ /* 0x000fe200078e000b */
[----:B------:R-:W0:Y:S01]  /*1550*/  LDCU.64 UR8, c[0x0][0x3b0] ;  /* 0x00007600ff0877ac */ /* 0x000e220008000a00 */
[----:B---3--:R-:W-:-:S04]  /*1560*/  IMAD.WIDE.U32 R6, R4, UR6, R6 ;  /* 0x0000000604067c25 */ /* 0x008fc8000f8e0006 */
[----:B------:R-:W-:Y:S01]  /*1570*/  IMAD R3, R4, R3, R7 ;  /* 0x0000000304037224 */ /* 0x000fe200078e0207 */
[----:B0-----:R-:W-:-:S04]  /*1580*/  LEA R4, P0, R6, UR8, 0x2 ;  /* 0x0000000806047c11 */ /* 0x001fc8000f8010ff */
[----:B--2---:R-:W-:Y:S01]  /*1590*/  LEA.HI.X R5, R6, UR9, R3, 0x2, P0 ;  /* 0x0000000906057c11 */ /* 0x004fe200080f1403 */
[----:B------:R-:W-:-:S05]  /*15a0*/  IMAD.MOV.U32 R3, RZ, RZ, 0x7fc00000 ;  /* 0x7fc00000ff037424 */ /* 0x000fca00078e00ff */
[----:B------:R3:W-:Y:S03]  /*15b0*/  STG.E desc[UR4][R4.64], R3 ;  /* 0x0000000304007986 */ /* 0x0007e6000c101904 */
.L_x_11:
[----:B------:R-:W-:Y:S05]  /*15c0*/  BSYNC.RECONVERGENT B0 ;  /* 0x0000000000007941 */ /* 0x000fea0003800200 */
.L_x_10:
[----:B------:R-:W4:Y:S02]  /*15d0*/  LDCU UR6, c[0x0][0x3a4] ;  /* 0x00007480ff0677ac */ /* 0x000f240008000800 */
[----:B----4-:R-:W-:-:S13]  /*15e0*/  ISETP.GE.AND P0, PT, R2, UR6, PT ;  /* 0x0000000602007c0c */ /* 0x010fda000bf06270 */
[----:B------:R-:W-:Y:S05]  /*15f0*/  @P0 EXIT ;  /* 0x000000000000094d */ /* 0x000fea0003800000 */
[----:B---3--:R-:W3:Y:S01]  /*1600*/  LDC R3, c[0x0][0x3a8] ;  /* 0x0000ea00ff037b82 */ /* 0x008ee20000000800 */
[----:B--2---:R-:W-:Y:S02]  /*1610*/  IMAD.MOV.U32 R5, RZ, RZ, 0x3dc6b27f ;  /* 0x3dc6b27fff057424 */ /* 0x004fe400078e00ff */
[----:B0-----:R-:W-:Y:S01]  /*1620*/  IMAD.MOV.U32 R6, RZ, RZ, 0x7f800000 ;  /* 0x7f800000ff067424 */ /* 0x001fe200078e00ff */
[----:B---3--:R-:W-:Y:S02]  /*1630*/  ISETP.GE.AND P1, PT, R3, 0x1, PT ;  /* 0x000000010300780c */ /* 0x008fe40003f26270 */
[----:B------:R-:W-:Y:S02]  /*1640*/  I2FP.F32.S32 R3, R3 ;  /* 0x0000000300037245 */ /* 0x000fe40000201400 */
[----:B------:R-:W-:-:S09]  /*1650*/  FSEL R7, RZ, -23, P1 ;  /* 0xc1b80000ff077808 */ /* 0x000fd20000800000 */
[----:B------:R-:W-:-:S04]  /*1660*/  @!P1 FMUL R3, R3, 8388608 ;  /* 0x4b00000003039820 */ /* 0x000fc80000400000 */
[C---:B------:R-:W-:Y:S01]  /*1670*/  VIADD R0, R3.reuse, 0xc0cafb0d ;  /* 0xc0cafb0d03007836 */ /* 0x040fe20000000000 */
[C---:B------:R-:W-:Y:S01]  /*1680*/  ISETP.GT.U32.AND P0, PT, R3.reuse, 0x7f7fffff, PT ;  /* 0x7f7fffff0300780c */ /* 0x040fe20003f04070 */
[----:B------:R-:W-:-:S03]  /*1690*/  FFMA R6, R3, R6, +INF ;  /* 0x7f80000003067423 */ /* 0x000fc60000000006 */
[----:B------:R-:W-:-:S04]  /*16a0*/  LOP3.LUT R0, R0, 0xff800000, RZ, 0xc0, !PT ;  /* 0xff80000000007812 */ /* 0x000fc800078ec0ff */
[-C--:B------:R-:W-:Y:S02]  /*16b0*/  IADD3 R4, PT, PT, R3, -R0.reuse, RZ ;  /* 0x8000000003047210 */ /* 0x080fe40007ffe0ff */
[----:B------:R-:W-:-:S03]  /*16c0*/  I2FP.F32.S32 R0, R0 ;  /* 0x0000000000007245 */ /* 0x000fc60000201400 */
[----:B------:R-:W-:Y:S02]  /*16d0*/  FADD R4, R4, -1 ;  /* 0xbf80000004047421 */ /* 0x000fe40000000000 */
[----:B------:R-:W-:Y:S02]  /*16e0*/  FFMA R0, R0, 1.1920928955078125e-07, R7 ;  /* 0x3400000000007823 */ /* 0x000fe40000000007 */
[----:B------:R-:W-:-:S04]  /*16f0*/  FFMA R5, R4, R5, -0.16845393180847167969 ;  /* 0xbe2c7f3004057423 */ /* 0x000fc80000000005 */
[----:B------:R-:W-:-:S04]  /*1700*/  FFMA R5, R4, R5, 0.1716887056827545166 ;  /* 0x3e2fcf2a04057423 */ /* 0x000fc80000000005 */
[----:B------:R-:W-:-:S04]  /*1710*/  FFMA R5, R4, R5, -0.17900948226451873779 ;  /* 0xbe374e4304057423 */ /* 0x000fc80000000005 */
[----:B------:R-:W-:-:S04]  /*1720*/  FFMA R5, R4, R5, 0.20512372255325317383 ;  /* 0x3e520bf404057423 */ /* 0x000fc80000000005 */
[----:B------:R-:W-:-:S04]  /*1730*/  FFMA R5, R4, R5, -0.24046532809734344482 ;  /* 0xbe763c8b04057423 */ /* 0x000fc80000000005 */
[----:B------:R-:W-:-:S04]  /*1740*/  FFMA R5, R4, R5, 0.28857114911079406738 ;  /* 0x3e93bf9904057423 */ /* 0x000fc80000000005 */
[----:B------:R-:W-:-:S04]  /*1750*/  FFMA R5, R4, R5, -0.36067417263984680176 ;  /* 0xbeb8aa4904057423 */ /* 0x000fc80000000005 */
[----:B------:R-:W-:-:S04]  /*1760*/  FFMA R5, R4, R5, 0.48089820146560668945 ;  /* 0x3ef6384a04057423 */ /* 0x000fc80000000005 */
[----:B------:R-:W-:-:S04]  /*1770*/  FFMA R5, R4, R5, -0.72134751081466674805 ;  /* 0xbf38aa3b04057423 */ /* 0x000fc80000000005 */
[----:B------:R-:W-:-:S04]  /*1780*/  FMUL R5, R4, R5 ;  /* 0x0000000504057220 */ /* 0x000fc80000400000 */
[----:B------:R-:W-:-:S04]  /*1790*/  FMUL R5, R4, R5 ;  /* 0x0000000504057220 */ /* 0x000fc80000400000 */
[----:B------:R-:W-:-:S04]  /*17a0*/  FFMA R5, R4, 1.4426950216293334961, R5 ;  /* 0x3fb8aa3b04057823 */ /* 0x000fc80000000005 */
[----:B------:R-:W-:-:S04]  /*17b0*/  @!P0 FADD R6, R5, R0 ;  /* 0x0000000005068221 */ /* 0x000fc80000000000 */
[----:B------:R-:W-:-:S05]  /*17c0*/  VIADD R0, R6, 0x1800000 ;  /* 0x0180000006007836 */ /* 0x000fca0000000000 */
[----:B------:R-:W-:-:S04]  /*17d0*/  LOP3.LUT R0, R0, 0x7f800000, RZ, 0xc0, !PT ;  /* 0x7f80000000007812 */ /* 0x000fc800078ec0ff */
[----:B------:R-:W-:-:S13]  /*17e0*/  ISETP.GT.U32.AND P0, PT, R0, 0x1ffffff, PT ;  /* 0x01ffffff0000780c */ /* 0x000fda0003f04070 */
[----:B------:R-:W-:Y:S05]  /*17f0*/  @P0 BRA `(.L_x_19) ;  /* 0x00000000000c0947 */ /* 0x000fea0003800000 */
[----:B------:R-:W-:-:S07]  /*1800*/  MOV R4, 0x1820 ;  /* 0x0000182000047802 */ /* 0x000fce0000000f00 */
[----:B-1----:R-:W-:Y:S05]  /*1810*/  CALL.REL.NOINC `($__internal_0_$__cuda_sm20_rcp_rn_f32_slowpath) ;  /* 0x0000000800247944 */ /* 0x002fea0003c00000 */
[----:B------:R-:W-:Y:S05]  /*1820*/  BRA `(.L_x_20) ;  /* 0x0000000000107947 */ /* 0x000fea0003800000 */
.L_x_19:
[----:B------:R-:W0:Y:S02]  /*1830*/  MUFU.RCP R5, R6 ;  /* 0x0000000600057308 */ /* 0x000e240000001000 */
[----:B0-----:R-:W-:-:S04]  /*1840*/  FFMA R0, R6, R5, -1 ;  /* 0xbf80000006007423 */ /* 0x001fc80000000005 */
[----:B------:R-:W-:-:S04]  /*1850*/  FADD.FTZ R0, -R0, -RZ ;  /* 0x800000ff00007221 */ /* 0x000fc80000010100 */
[----:B------:R-:W-:-:S07]  /*1860*/  FFMA R0, R5, R0, R5 ;  /* 0x0000000005007223 */ /* 0x000fce0000000005 */
.L_x_20:
[----:B------:R-:W0:Y:S01]  /*1870*/  LDC R5, c[0x0][0x3a0] ;  /* 0x0000e800ff057b82 */ /* 0x000e220000000800 */
[----:B------:R-:W2:Y:S01]  /*1880*/  LDCU UR6, c[0x0][0x3ac] ;  /* 0x00007580ff0677ac */ /* 0x000ea20008000800 */
[----:B------:R-:W-:-:S04]  /*1890*/  FSETP.NEU.AND P0, PT, R3, RZ, PT ;  /* 0x000000ff0300720b */ /* 0x000fc80003f0d000 */
[----:B------:R-:W-:-:S05]  /*18a0*/  FSEL R0, R0, -RZ, P0 ;  /* 0x800000ff00007208 */ /* 0x000fca0000000000 */
[----:B--2---:R-:W-:Y:S01]  /*18b0*/  FMUL R4, R0, UR6 ;  /* 0x0000000600047c20 */ /* 0x004fe20008400000 */
[----:B0-----:R-:W-:-:S07]  /*18c0*/  SHF.R.S32.HI R5, RZ, 0x1f, R5 ;  /* 0x0000001fff057819 */ /* 0x001fce0000011405 */
.L_x_27:
[----:B0-----:R-:W0:Y:S01]  /*18d0*/  LDCU UR9, c[0x0][0x3a8] ;  /* 0x00007500ff0977ac */ /* 0x001e220008000800 */
[----:B------:R-:W-:Y:S02]  /*18e0*/  IMAD.MOV.U32 R6, RZ, RZ, R2 ;  /* 0x000000ffff067224 */ /* 0x000fe400078e0002 */
[----:B------:R-:W-:Y:S01]  /*18f0*/  VIADD R2, R2, 0x1 ;  /* 0x0000000102027836 */ /* 0x000fe20000000000 */
[----:B------:R-:W2:Y:S01]  /*1900*/  LDCU UR8, c[0x0][0x3a0] ;  /* 0x00007400ff0877ac */ /* 0x000ea20008000800 */
[----:B-1----:R-:W-:Y:S02]  /*1910*/  IMAD.MOV.U32 R14, RZ, RZ, R10 ;  /* 0x000000ffff0e7224 */ /* 0x002fe400078e000a */
[----:B------:R-:W-:Y:S01]  /*1920*/  IMAD.MOV.U32 R15, RZ, RZ, R11 ;  /* 0x000000ffff0f7224 */ /* 0x000fe200078e000b */
[----:B------:R-:W1:Y:S01]  /*1930*/  LDCU.64 UR6, c[0x0][0x390] ;  /* 0x00007200ff0677ac */ /* 0x000e620008000a00 */
[----:B------:R-:W-:Y:S01]  /*1940*/  SHF.R.S32.HI R0, RZ, 0x1f, R2 ;  /* 0x0000001fff007819 */ /* 0x000fe20000011402 */
[----:B0-----:R-:W-:-:S04]  /*1950*/  VIADD R8, R2, -UR9 ;  /* 0x8000000902087c36 */ /* 0x001fc80008000000 */
[----:B--2---:R-:W-:Y:S01]  /*1960*/  IMAD R0, R0, UR8, RZ ;  /* 0x0000000800007c24 */ /* 0x004fe2000f8e02ff */
[----:B------:R-:W-:Y:S01]  /*1970*/  SHF.R.S32.HI R3, RZ, 0x1f, R8 ;  /* 0x0000001fff037819 */ /* 0x000fe20000011408 */
[----:B------:R-:W-:-:S04]  /*1980*/  IMAD.WIDE.U32 R12, R2, UR8, R14 ;  /* 0x00000008020c7c25 */ /* 0x000fc8000f8e000e */
[----:B------:R-:W-:Y:S01]  /*1990*/  IMAD R3, R3, UR8, RZ ;  /* 0x0000000803037c24 */ /* 0x000fe2000f8e02ff */
[----:B-1----:R-:W-:Y:S01]  /*19a0*/  LEA R16, P0, R12, UR6, 0x2 ;  /* 0x000000060c107c11 */ /* 0x002fe2000f8010ff */
[----:B------:R-:W-:-:S04]  /*19b0*/  IMAD.WIDE.U32 R14, R8, UR8, R14 ;  /* 0x00000008080e7c25 */ /* 0x000fc8000f8e000e */
[-C--:B------:R-:W-:Y:S01]  /*19c0*/  IMAD R3, R8, R5.reuse, R3 ;  /* 0x0000000508037224 */ /* 0x080fe200078e0203 */
[----:B------:R-:W-:Y:S01]  /*19d0*/  LEA R18, P1, R14, UR6, 0x2 ;  /* 0x000000060e127c11 */ /* 0x000fe2000f8210ff */
[----:B------:R-:W-:Y:S02]  /*19e0*/  IMAD R7, R2, R5, R0 ;  /* 0x0000000502077224 */ /* 0x000fe400078e0200 */
[----:B------:R-:W-:Y:S02]  /*19f0*/  IMAD.IADD R3, R15, 0x1, R3 ;  /* 0x000000010f037824 */ /* 0x000fe400078e0203 */
[----:B------:R-:W-:-:S03]  /*1a00*/  IMAD.IADD R7, R13, 0x1, R7 ;  /* 0x000000010d077824 */ /* 0x000fc600078e0207 */
[----:B------:R-:W-:Y:S02]  /*1a10*/  LEA.HI.X R19, R14, UR7, R3, 0x2, P1 ;  /* 0x000000070e137c11 */ /* 0x000fe400088f1403 */
[----:B------:R-:W-:-:S04]  /*1a20*/  LEA.HI.X R17, R12, UR7, R7, 0x2, P0 ;  /* 0x000000070c117c11 */ /* 0x000fc800080f1407 */
[----:B------:R-:W2:Y:S04]  /*1a30*/  LDG.E.CONSTANT R19, desc[UR4][R18.64] ;  /* 0x0000000412137981 */ /* 0x000ea8000c1e9900 */
[----:B------:R-:W2:Y:S01]  /*1a40*/  LDG.E.CONSTANT R16, desc[UR4][R16.64] ;  /* 0x0000000410107981 */ /* 0x000ea2000c1e9900 */
[----:B------:R-:W-:Y:S01]  /*1a50*/  BSSY.RECONVERGENT B0, `(.L_x_21) ;  /* 0x0000056000007945 */ /* 0x000fe20003800200 */
[----:B------:R-:W-:Y:S02]  /*1a60*/  MOV R3, 0x7fc00000 ;  /* 0x7fc0000000037802 */ /* 0x000fe40000000f00 */
[C---:B--2---:R-:W-:Y:S01]  /*1a70*/  FSETP.GT.AND P0, PT, R16.reuse, R19, PT ;  /* 0x000000131000720b */ /* 0x044fe20003f04000 */
[----:B------:R-:W-:-:S12]  /*1a80*/  FADD R0, R16, -R19 ;  /* 0x8000001310007221 */ /* 0x000fd80000000000 */
[----:B------:R-:W-:Y:S05]  /*1a90*/  @!P0 BRA `(.L_x_22) ;  /* 0x0000000400448947 */ /* 0x000fea0003800000 */
[----:B------:R-:W-:Y:S01]  /*1aa0*/  BSSY.RELIABLE B1, `(.L_x_23) ;  /* 0x0000025000017945 */ /* 0x000fe20003800100 */
[----:B------:R-:W-:Y:S01]  /*1ab0*/  SHF.R.S32.HI R18, RZ, 0x1f, R8 ;  /* 0x0000001fff127819 */ /* 0x000fe20000011408 */
[----:B------:R-:W-:Y:S02]  /*1ac0*/  IMAD.MOV.U32 R16, RZ, RZ, -0x800000 ;  /* 0xff800000ff107424 */ /* 0x000fe400078e00ff */
[----:B------:R-:W-:Y:S02]  /*1ad0*/  IMAD.MOV.U32 R9, RZ, RZ, 0x7f800000 ;  /* 0x7f800000ff097424 */ /* 0x000fe400078e00ff */
[----:B------:R-:W-:-:S07]  /*1ae0*/  IMAD.MOV.U32 R7, RZ, RZ, RZ ;  /* 0x000000ffff077224 */ /* 0x000fce00078e00ff */
.L_x_24:
[----:B------:R-:W0:Y:S01]  /*1af0*/  LDCU UR6, c[0x0][0x3a0] ;  /* 0x00007400ff0677ac */ /* 0x000e220008000800 */
[----:B------:R-:W-:Y:S01]  /*1b00*/  IADD3 R12, P0, PT, R8, R7, RZ ;  /* 0x00000007080c7210 */ /* 0x000fe20007f1e0ff */
[----:B------:R-:W-:Y:S01]  /*1b10*/  IMAD.MOV.U32 R14, RZ, RZ, R10 ;  /* 0x000000ffff0e7224 */ /* 0x000fe200078e000a */
[----:B------:R-:W1:Y:S01]  /*1b20*/  LDCU.128 UR8, c[0x0][0x380] ;  /* 0x00007000ff0877ac */ /* 0x000e620008000c00 */
[----:B------:R-:W-:Y:S02]  /*1b30*/  IMAD.MOV.U32 R15, RZ, RZ, R11 ;  /* 0x000000ffff0f7224 */ /* 0x000fe400078e000b */
[----:B------:R-:W-:-:S04]  /*1b40*/  IMAD.X R13, RZ, RZ, R18, P0 ;  /* 0x000000ffff0d7224 */ /* 0x000fc800000e0612 */
[----:B0-----:R-:W-:Y:S02]  /*1b50*/  IMAD R13, R13, UR6, RZ ;  /* 0x000000060d0d7c24 */ /* 0x001fe4000f8e02ff */
[----:B------:R-:W-:-:S04]  /*1b60*/  IMAD.WIDE.U32 R14, R12, UR6, R14 ;  /* 0x000000060c0e7c25 */ /* 0x000fc8000f8e000e */
[----:B------:R-:W-:Y:S02]  /*1b70*/  IMAD R17, R5, R12, R13 ;  /* 0x0000000c05117224 */ /* 0x000fe400078e020d */
[----:B------:R-:W-:Y:S02]  /*1b80*/  IMAD.SHL.U32 R13, R14, 0x4, RZ ;  /* 0x000000040e0d7824 */ /* 0x000fe400078e00ff */
[----:B------:R-:W-:-:S03]  /*1b90*/  IMAD.IADD R15, R15, 0x1, R17 ;  /* 0x000000010f0f7824 */ /* 0x000fc600078e0211 */
[C---:B-1----:R-:W-:Y:S02]  /*1ba0*/  IADD3 R12, P1, PT, R13.reuse, UR10, RZ ;  /* 0x0000000a0d0c7c10 */ /* 0x042fe4000ff3e0ff */
[----:B------:R-:W-:Y:S02]  /*1bb0*/  SHF.L.U64.HI R15, R14, 0x2, R15 ;  /* 0x000000020e0f7819 */ /* 0x000fe4000001020f */
[----:B------:R-:W-:Y:S02]  /*1bc0*/  IADD3 R14, P0, PT, R13, UR8, RZ ;  /* 0x000000080d0e7c10 */ /* 0x000fe4000ff1e0ff */
[C---:B------:R-:W-:Y:S02]  /*1bd0*/  IADD3.X R13, PT, PT, R15.reuse, UR11, RZ, P1, !PT ;  /* 0x0000000b0f0d7c10 */ /* 0x040fe40008ffe4ff */
[----:B------:R-:W-:-:S03]  /*1be0*/  IADD3.X R15, PT, PT, R15, UR9, RZ, P0, !PT ;  /* 0x000000090f0f7c10 */ /* 0x000fc600087fe4ff */
[----:B------:R-:W2:Y:S04]  /*1bf0*/  LDG.E.CONSTANT R12, desc[UR4][R12.64] ;  /* 0x000000040c0c7981 */ /* 0x000ea8000c1e9900 */
[----:B------:R-:W3:Y:S01]  /*1c00*/  LDG.E.CONSTANT R15, desc[UR4][R14.64] ;  /* 0x000000040e0f7981 */ /* 0x000ee2000c1e9900 */
[----:B--2---:R-:W-:-:S04]  /*1c10*/  FSETP.NAN.AND P0, PT, R12, R12, PT ;  /* 0x0000000c0c00720b */ /* 0x004fc80003f08000 */
[----:B---3--:R-:W-:-:S13]  /*1c20*/  FSETP.NAN.OR P0, PT, R15, R15, P0 ;  /* 0x0000000f0f00720b */ /* 0x008fda0000708400 */
[----:B------:R-:W-:Y:S05]  /*1c30*/  @P0 BREAK.RELIABLE B1 ;  /* 0x0000000000010942 */ /* 0x000fea0003800100 */
[----:B------:R-:W-:Y:S05]  /*1c40*/  @P0 BRA `(.L_x_22) ;  /* 0x0000000000d80947 */ /* 0x000fea0003800000 */
[----:B------:R-:W0:Y:S01]  /*1c50*/  LDCU UR6, c[0x0][0x3a8] ;  /* 0x00007500ff0677ac */ /* 0x000e220008000800 */
[----:B------:R-:W-:Y:S01]  /*1c60*/  VIADD R7, R7, 0x1 ;  /* 0x0000000107077836 */ /* 0x000fe20000000000 */
[----:B------:R-:W-:Y:S02]  /*1c70*/  FMNMX R16, R15, R16, !PT ;  /* 0x000000100f107209 */ /* 0x000fe40007800000 */
[----:B------:R-:W-:Y:S02]  /*1c80*/  FMNMX R9, R12, R9, PT ;  /* 0x000000090c097209 */ /* 0x000fe40003800000 */
[----:B0-----:R-:W-:-:S13]  /*1c90*/  ISETP.NE.AND P0, PT, R7, UR6, PT ;  /* 0x0000000607007c0c */ /* 0x001fda000bf05270 */
[----:B------:R-:W-:Y:S05]  /*1ca0*/  @P0 BRA `(.L_x_24) ;  /* 0xfffffffc00900947 */ /* 0x000fea000383ffff */
[C---:B------:R-:W-:Y:S01]  /*1cb0*/  FSETP.GT.AND P0, PT, R16.reuse, R9, PT ;  /* 0x000000091000720b */ /* 0x040fe20003f04000 */
[----:B------:R-:W-:-:S12]  /*1cc0*/  FADD R13, R16, -R9 ;  /* 0x80000009100d7221 */ /* 0x000fd80000000000 */
[----:B------:R-:W-:Y:S05]  /*1cd0*/  @!P0 BREAK.RELIABLE B1 ;  /* 0x0000000000018942 */ /* 0x000fea0003800100 */
[----:B------:R-:W-:Y:S05]  /*1ce0*/  @!P0 BRA `(.L_x_22) ;  /* 0x0000000000b08947 */ /* 0x000fea0003800000 */
[----:B------:R-:W-:Y:S05]  /*1cf0*/  BSYNC.RELIABLE B1 ;  /* 0x0000000000017941 */ /* 0x000fea0003800100 */
.L_x_23:
[----:B------:R-:W0:Y:S01]  /*1d00*/  MUFU.RCP R3, R13 ;  /* 0x0000000d00037308 */ /* 0x000e220000001000 */
[----:B------:R-:W-:Y:S07]  /*1d10*/  BSSY.RECONVERGENT B1, `(.L_x_25) ;  /* 0x000000b000017945 */ /* 0x000fee0003800200 */
[----:B------:R-:W1:Y:S01]  /*1d20*/  FCHK P0, R0, R13 ;  /* 0x0000000d00007302 */ /* 0x000e620000000000 */
[----:B0-----:R-:W-:-:S04]  /*1d30*/  FFMA R8, -R13, R3, 1 ;  /* 0x3f8000000d087423 */ /* 0x001fc80000000103 */
[----:B------:R-:W-:-:S04]  /*1d40*/  FFMA R3, R3, R8, R3 ;  /* 0x0000000803037223 */ /* 0x000fc80000000003 */
[----:B------:R-:W-:-:S04]  /*1d50*/  FFMA R8, R0, R3, RZ ;  /* 0x0000000300087223 */ /* 0x000fc800000000ff */
[----:B------:R-:W-:-:S04]  /*1d60*/  FFMA R7, -R13, R8, R0 ;  /* 0x000000080d077223 */ /* 0x000fc80000000100 */
[----:B------:R-:W-:Y:S01]  /*1d70*/  FFMA R3, R3, R7, R8 ;  /* 0x0000000703037223 */ /* 0x000fe20000000008 */
[----:B-1----:R-:W-:Y:S06]  /*1d80*/  @!P0 BRA `(.L_x_26) ;  /* 0x00000000000c8947 */ /* 0x002fec0003800000 */
[----:B------:R-:W-:-:S07]  /*1d90*/  MOV R8, 0x1db0 ;  /* 0x00001db000087802 */ /* 0x000fce0000000f00 */
[----:B------:R-:W-:Y:S05]  /*1da0*/  CALL.REL.NOINC `($__internal_1_$__cuda_sm3x_div_rn_noftz_f32_slowpath) ;  /* 0x0000000400947944 */ /* 0x000fea0003c00000 */
[----:B------:R-:W-:-:S07]  /*1db0*/  MOV R3, R0 ;  /* 0x0000000000037202 */ /* 0x000fce0000000f00 */
.L_x_26:
[----:B------:R-:W-:Y:S05]  /*1dc0*/  BSYNC.RECONVERGENT B1 ;  /* 0x0000000000017941 */ /* 0x000fea0003800200 */
.L_x_25:
[----:B------:R-:W-:Y:S02]  /*1dd0*/  IMAD.MOV.U32 R12, RZ, RZ, R3 ;  /* 0x000000ffff0c7224 */ /* 0x000fe400078e0003 */
[----:B------:R-:W-:-:S03]  /*1de0*/  IMAD.MOV.U32 R8, RZ, RZ, 0x3dc6b27f ;  /* 0x3dc6b27fff087424 */ /* 0x000fc600078e00ff */
[----:B------:R-:W-:-:S13]  /*1df0*/  FSETP.GEU.AND P0, PT, R12, 1.175494350822287508e-38, PT ;  /* 0x008000000c00780b */ /* 0x000fda0003f0e000 */
[----:B------:R-:W-:-:S04]  /*1e00*/  @!P0 FMUL R12, R12, 8388608 ;  /* 0x4b0000000c0c8820 */ /* 0x000fc80000400000 */
[----:B------:R-:W-:-:S05]  /*1e10*/  VIADD R0, R12, 0xc0cafb0d ;  /* 0xc0cafb0d0c007836 */ /* 0x000fca0000000000 */
[----:B------:R-:W-:-:S05]  /*1e20*/  LOP3.LUT R3, R0, 0xff800000, RZ, 0xc0, !PT ;  /* 0xff80000000037812 */ /* 0x000fca00078ec0ff */
[----:B------:R-:W-:Y:S01]  /*1e30*/  IMAD.IADD R0, R12, 0x1, -R3 ;  /* 0x000000010c007824 */ /* 0x000fe200078e0a03 */
[----:B------:R-:W-:-:S03]  /*1e40*/  I2FP.F32.S32 R3, R3 ;  /* 0x0000000300037245 */ /* 0x000fc60000201400 */
[----:B------:R-:W-:-:S04]  /*1e50*/  FADD R7, R0, -1 ;  /* 0xbf80000000077421 */ /* 0x000fc80000000000 */
        /* <DEDUP_REMOVED lines=9> */
[C---:B------:R-:W-:Y:S01]  /*1ef0*/  FMUL R8, R7.reuse, R0 ;  /* 0x0000000007087220 */ /* 0x040fe20000400000 */
[----:B------:R-:W-:Y:S02]  /*1f00*/  FSEL R0, RZ, -23, P0 ;  /* 0xc1b80000ff007808 */ /* 0x000fe40000000000 */
[----:B------:R-:W-:Y:S01]  /*1f10*/  ISETP.GT.U32.AND P0, PT, R12, 0x7f7fffff, PT ;  /* 0x7f7fffff0c00780c */ /* 0x000fe20003f04070 */
[----:B------:R-:W-:Y:S02]  /*1f20*/  FMUL R8, R7, R8 ;  /* 0x0000000807087220 */ /* 0x000fe40000400000 */
[----:B------:R-:W-:Y:S01]  /*1f30*/  FFMA R0, R3, 1.1920928955078125e-07, R0 ;  /* 0x3400000003007823 */ /* 0x000fe20000000000 */
[----:B------:R-:W-:Y:S02]  /*1f40*/  IMAD.MOV.U32 R3, RZ, RZ, 0x7f800000 ;  /* 0x7f800000ff037424 */ /* 0x000fe400078e00ff */
[----:B------:R-:W-:-:S04]  /*1f50*/  FFMA R7, R7, 1.4426950216293334961, R8 ;  /* 0x3fb8aa3b07077823 */ /* 0x000fc80000000008 */
[----:B------:R-:W-:-:S03]  /*1f60*/  FADD R0, R0, R7 ;  /* 0x0000000700007221 */ /* 0x000fc60000000000 */
[C---:B------:R-:W-:Y:S01]  /*1f70*/  @P0 FFMA R0, R12.reuse, R3, +INF ;  /* 0x7f8000000c000423 */ /* 0x040fe20000000003 */
[----:B------:R-:W-:-:S04]  /*1f80*/  FSETP.NEU.AND P0, PT, R12, RZ, PT ;  /* 0x000000ff0c00720b */ /* 0x000fc80003f0d000 */
[----:B------:R-:W-:-:S05]  /*1f90*/  FSEL R3, R0, -INF , P0 ;  /* 0xff80000000037808 */ /* 0x000fca0000000000 */
[----:B------:R-:W-:-:S07]  /*1fa0*/  FMUL R3, R4, R3 ;  /* 0x0000000304037220 */ /* 0x000fce0000400000 */
.L_x_22:
[----:B------:R-:W-:Y:S05]  /*1fb0*/  BSYNC.RECONVERGENT B0 ;  /* 0x0000000000007941 */ /* 0x000fea0003800200 */
.L_x_21:
[----:B------:R-:W0:Y:S01]  /*1fc0*/  LDCU.64 UR6, c[0x0][0x3a0] ;  /* 0x00007400ff0677ac */ /* 0x000e220008000a00 */
[----:B------:R-:W-:Y:S01]  /*1fd0*/  SHF.R.S32.HI R0, RZ, 0x1f, R6 ;  /* 0x0000001fff007819 */ /* 0x000fe20000011406 */
[----:B------:R-:W-:Y:S01]  /*1fe0*/  IMAD.MOV.U32 R8, RZ, RZ, R10 ;  /* 0x000000ffff087224 */ /* 0x000fe200078e000a */
[----:B------:R-:W1:Y:S01]  /*1ff0*/  LDCU.64 UR8, c[0x0][0x3b0] ;  /* 0x00007600ff0877ac */ /* 0x000e620008000a00 */
[----:B------:R-:W-:Y:S02]  /*2000*/  IMAD.MOV.U32 R9, RZ, RZ, R11 ;  /* 0x000000ffff097224 */ /* 0x000fe400078e000b */
[----:B0-----:R-:W-:Y:S02]  /*2010*/  IMAD R0, R0, UR6, RZ ;  /* 0x0000000600007c24 */ /* 0x001fe4000f8e02ff */
[----:B------:R-:W-:-:S04]  /*2020*/  IMAD.WIDE.U32 R8, R6, UR6, R8 ;  /* 0x0000000606087c25 */ /* 0x000fc8000f8e0008 */
[----:B------:R-:W-:Y:S01]  /*2030*/  IMAD R7, R6, R5, R0 ;  /* 0x0000000506077224 */ /* 0x000fe200078e0200 */
[----:B-1----:R-:W-:-:S03]  /*2040*/  LEA R6, P0, R8, UR8, 0x2 ;  /* 0x0000000808067c11 */ /* 0x002fc6000f8010ff */
[----:B------:R-:W-:-:S05]  /*2050*/  IMAD.IADD R7, R9, 0x1, R7 ;  /* 0x0000000109077824 */ /* 0x000fca00078e0207 */
[----:B------:R-:W-:Y:S02]  /*2060*/  LEA.HI.X R7, R8, UR9, R7, 0x2, P0 ;  /* 0x0000000908077c11 */ /* 0x000fe400080f1407 */
[----:B------:R-:W-:-:S03]  /*2070*/  ISETP.NE.AND P0, PT, R2, UR7, PT ;  /* 0x0000000702007c0c */ /* 0x000fc6000bf05270 */
[----:B------:R0:W-:Y:S10]  /*2080*/  STG.E desc[UR4][R6.64], R3 ;  /* 0x0000000306007986 */ /* 0x0001f4000c101904 */
[----:B------:R-:W-:Y:S05]  /*2090*/  @!P0 EXIT ;  /* 0x000000000000894d */ /* 0x000fea0003800000 */
[----:B------:R-:W-:Y:S05]  /*20a0*/  BRA `(.L_x_27) ;  /* 0xfffffff800087947 */ /* 0x000fea000383ffff */
        .weak           $__internal_0_$__cuda_sm20_rcp_rn_f32_slowpath
        .type           $__internal_0_$__cuda_sm20_rcp_rn_f32_slowpath,@function
        .size           $__internal_0_$__cuda_sm20_rcp_rn_f32_slowpath,($__internal_1_$__cuda_sm3x_div_rn_noftz_f32_slowpath - $__internal_0_$__cuda_sm20_rcp_rn_f32_slowpath)
$__internal_0_$__cuda_sm20_rcp_rn_f32_slowpath:
[----:B------:R-:W-:-:S05]  /*20b0*/  IMAD.SHL.U32 R0, R6, 0x2, RZ ;  /* 0x0000000206007824 */ /* 0x000fca00078e00ff */
[----:B------:R-:W-:Y:S02]  /*20c0*/  SHF.R.U32.HI R5, RZ, 0x18, R0 ;  /* 0x00000018ff057819 */ /* 0x000fe40000011600 */
[----:B------:R-:W-:Y:S02]  /*20d0*/  MOV R0, R6 ;  /* 0x0000000600007202 */ /* 0x000fe40000000f00 */
[----:B------:R-:W-:-:S13]  /*20e0*/  ISETP.NE.U32.AND P0, PT, R5, RZ, PT ;  /* 0x000000ff0500720c */ /* 0x000fda0003f05070 */
[----:B------:R-:W-:Y:S05]  /*20f0*/  @P0 BRA `(.L_x_28) ;  /* 0x00000000002c0947 */ /* 0x000fea0003800000 */
[----:B------:R-:W-:-:S05]  /*2100*/  IMAD.SHL.U32 R5, R0, 0x2, RZ ;  /* 0x0000000200057824 */ /* 0x000fca00078e00ff */
[----:B------:R-:W-:-:S13]  /*2110*/  ISETP.NE.AND P0, PT, R5, RZ, PT ;  /* 0x000000ff0500720c */ /* 0x000fda0003f05270 */
[----:B------:R0:W1:Y:S01]  /*2120*/  @!P0 MUFU.RCP R5, R0 ;  /* 0x0000000000058308 */ /* 0x0000620000001000 */
[----:B------:R-:W-:Y:S05]  /*2130*/  @!P0 BRA `(.L_x_29) ;  /* 0x0000000000a48947 */ /* 0x000fea0003800000 */
[----:B------:R-:W-:-:S04]  /*2140*/  FFMA R6, R0, 1.84467440737095516160e+19, RZ ;  /* 0x5f80000000067823 */ /* 0x000fc800000000ff */
[----:B-1----:R-:W0:Y:S02]  /*2150*/  MUFU.RCP R5, R6 ;  /* 0x0000000600057308 */ /* 0x002e240000001000 */
[----:B0-----:R-:W-:-:S04]  /*2160*/  FFMA R0, R6, R5, -1 ;  /* 0xbf80000006007423 */ /* 0x001fc80000000005 */
[----:B------:R-:W-:-:S04]  /*2170*/  FADD.FTZ R0, -R0, -RZ ;  /* 0x800000ff00007221 */ /* 0x000fc80000010100 */
[----:B------:R-:W-:-:S04]  /*2180*/  FFMA R0, R5, R0, R5 ;  /* 0x0000000005007223 */ /* 0x000fc80000000005 */
[----:B------:R-:W-:Y:S01]  /*2190*/  FFMA R5, R0, 1.84467440737095516160e+19, RZ ;  /* 0x5f80000000057823 */ /* 0x000fe200000000ff */
[----:B------:R-:W-:Y:S06]  /*21a0*/  BRA `(.L_x_29) ;  /* 0x0000000000887947 */ /* 0x000fec0003800000 */
.L_x_28:
[----:B------:R-:W-:-:S05]  /*21b0*/  VIADD R6, R5, 0xffffff03 ;  /* 0xffffff0305067836 */ /* 0x000fca0000000000 */
[----:B------:R-:W-:-:S13]  /*21c0*/  ISETP.GT.U32.AND P0, PT, R6, 0x1, PT ;  /* 0x000000010600780c */ /* 0x000fda0003f04070 */
[----:B------:R-:W-:Y:S05]  /*21d0*/  @P0 BRA `(.L_x_30) ;  /* 0x0000000000780947 */ /* 0x000fea0003800000 */
[----:B------:R-:W-:Y:S01]  /*21e0*/  LOP3.LUT R7, R0, 0x7fffff, RZ, 0xc0, !PT ;  /* 0x007fffff00077812 */ /* 0x000fe200078ec0ff */
[----:B------:R-:W-:-:S03]  /*21f0*/  IMAD.MOV.U32 R13, RZ, RZ, 0x3 ;  /* 0x00000003ff0d7424 */ /* 0x000fc600078e00ff */
[----:B------:R-:W-:Y:S02]  /*2200*/  LOP3.LUT R7, R7, 0x3f800000, RZ, 0xfc, !PT ;  /* 0x3f80000007077812 */ /* 0x000fe400078efcff */
[----:B------:R-:W-:Y:S02]  /*2210*/  SHF.L.U32 R14, R13, R6, RZ ;  /* 0x000000060d0e7219 */ /* 0x000fe400000006ff */
[----:B------:R-:W0:Y:S02]  /*2220*/  MUFU.RCP R8, R7 ;  /* 0x0000000700087308 */ /* 0x000e240000001000 */
[----:B0-----:R-:W-:-:S04]  /*2230*/  FFMA R9, R7, R8, -1 ;  /* 0xbf80000007097423 */ /* 0x001fc80000000008 */
[----:B------:R-:W-:-:S04]  /*2240*/  FADD.FTZ R9, -R9, -RZ ;  /* 0x800000ff09097221 */ /* 0x000fc80000010100 */
[CCC-:B------:R-:W-:Y:S01]  /*2250*/  FFMA.RM R12, R8.reuse, R9.reuse, R8.reuse ;  /* 0x00000009080c7223 */ /* 0x1c0fe20000004008 */
[----:B------:R-:W-:-:S04]  /*2260*/  FFMA.RP R9, R8, R9, R8 ;  /* 0x0000000908097223 */ /* 0x000fc80000008008 */
[C---:B------:R-:W-:Y:S02]  /*2270*/  LOP3.LUT R8, R12.reuse, 0x7fffff, RZ, 0xc0, !PT ;  /* 0x007fffff0c087812 */ /* 0x040fe400078ec0ff */
[----:B------:R-:W-:Y:S02]  /*2280*/  FSETP.NEU.FTZ.AND P0, PT, R12, R9, PT ;  /* 0x000000090c00720b */ /* 0x000fe40003f1d000 */
[----:B------:R-:W-:Y:S02]  /*2290*/  LOP3.LUT R9, R8, 0x800000, RZ, 0xfc, !PT ;  /* 0x0080000008097812 */ /* 0x000fe400078efcff */
[----:B------:R-:W-:Y:S02]  /*22a0*/  SEL R8, RZ, 0xffffffff, !P0 ;  /* 0xffffffffff087807 */ /* 0x000fe40004000000 */
[----:B------:R-:W-:-:S03]  /*22b0*/  LOP3.LUT R7, R14, R9, RZ, 0xc0, !PT ;  /* 0x000000090e077212 */ /* 0x000fc600078ec0ff */
[----:B------:R-:W-:Y:S01]  /*22c0*/  IMAD.MOV R8, RZ, RZ, -R8 ;  /* 0x000000ffff087224 */ /* 0x000fe200078e0a08 */
[----:B------:R-:W-:-:S04]  /*22d0*/  SHF.R.U32.HI R7, RZ, R6, R7 ;  /* 0x00000006ff077219 */ /* 0x000fc80000011607 */
[----:B------:R-:W-:Y:S02]  /*22e0*/  LOP3.LUT P1, RZ, R8, R6, R9, 0xf8, !PT ;  /* 0x0000000608ff7212 */ /* 0x000fe4000782f809 */
[C---:B------:R-:W-:Y:S02]  /*22f0*/  LOP3.LUT P0, RZ, R7.reuse, 0x1, RZ, 0xc0, !PT ;  /* 0x0000000107ff7812 */ /* 0x040fe4000780c0ff */
[----:B------:R-:W-:-:S04]  /*2300*/  LOP3.LUT P2, RZ, R7, 0x2, RZ, 0xc0, !PT ;  /* 0x0000000207ff7812 */ /* 0x000fc8000784c0ff */
[----:B------:R-:W-:Y:S02]  /*2310*/  PLOP3.LUT P0, PT, P0, P1, P2, 0xe0, 0x0 ;  /* 0x000000000000781c */ /* 0x000fe40000703c20 */
[----:B------:R-:W-:Y:S02]  /*2320*/  LOP3.LUT P1, RZ, R0, 0x7fffff, RZ, 0xc0, !PT ;  /* 0x007fffff00ff7812 */ /* 0x000fe4000782c0ff */
[----:B------:R-:W-:-:S05]  /*2330*/  SEL R6, RZ, 0x1, !P0 ;  /* 0x00000001ff067807 */ /* 0x000fca0004000000 */
[----:B------:R-:W-:-:S05]  /*2340*/  IMAD.MOV R6, RZ, RZ, -R6 ;  /* 0x000000ffff067224 */ /* 0x000fca00078e0a06 */
[----:B------:R-:W-:Y:S01]  /*2350*/  ISETP.GE.AND P0, PT, R6, RZ, PT ;  /* 0x000000ff0600720c */ /* 0x000fe20003f06270 */
[----:B------:R-:W-:-:S05]  /*2360*/  VIADD R6, R5, 0xffffff04 ;  /* 0xffffff0405067836 */ /* 0x000fca0000000000 */
[----:B------:R-:W-:-:S07]  /*2370*/  SHF.R.U32.HI R5, RZ, R6, R9 ;  /* 0x00000006ff057219 */ /* 0x000fce0000011609 */
[----:B------:R-:W-:-:S04]  /*2380*/  @!P0 VIADD R5, R5, 0x1 ;  /* 0x0000000105058836 */ /* 0x000fc80000000000 */
[----:B------:R-:W-:-:S05]  /*2390*/  @!P1 IMAD.SHL.U32 R5, R5, 0x2, RZ ;  /* 0x0000000205059824 */ /* 0x000fca00078e00ff */
[----:B------:R-:W-:Y:S01]  /*23a0*/  LOP3.LUT R5, R5, 0x80000000, R0, 0xf8, !PT ;  /* 0x8000000005057812 */ /* 0x000fe200078ef800 */
[----:B------:R-:W-:Y:S06]  /*23b0*/  BRA `(.L_x_29) ;  /* 0x0000000000047947 */ /* 0x000fec0003800000 */
.L_x_30:
[----:B------:R2:W3:Y:S02]  /*23c0*/  MUFU.RCP R5, R0 ;  /* 0x0000000000057308 */ /* 0x0004e40000001000 */
.L_x_29:
[----:B0123--:R-:W-:Y:S02]  /*23d0*/  IMAD.MOV.U32 R0, RZ, RZ, R5 ;  /* 0x000000ffff007224 */ /* 0x00ffe400078e0005 */
[----:B------:R-:W-:-:S04]  /*23e0*/  HFMA2 R5, -RZ, RZ, 0, 0 ;  /* 0x00000000ff057431 */ /* 0x000fc800000001ff */
[----:B------:R-:W-:Y:S05]  /*23f0*/  RET.REL.NODEC R4 `(chop_many_series_one_param_f32) ;  /* 0xffffffdc04007950 */ /* 0x000fea0003c3ffff */
        .weak           $__internal_1_$__cuda_sm3x_div_rn_noftz_f32_slowpath
        .type           $__internal_1_$__cuda_sm3x_div_rn_noftz_f32_slowpath,@function
        .size           $__internal_1_$__cuda_sm3x_div_rn_noftz_f32_slowpath,(.L_x_82 - $__internal_1_$__cuda_sm3x_div_rn_noftz_f32_slowpath)
$__internal_1_$__cuda_sm3x_div_rn_noftz_f32_slowpath:
[----:B------:R-:W-:Y:S01]  /*2400*/  SHF.R.U32.HI R9, RZ, 0x17, R13 ;  /* 0x00000017ff097819 */ /* 0x000fe2000001160d */
[----:B------:R-:W-:Y:S01]  /*2410*/  BSSY.RECONVERGENT B2, `(.L_x_31) ;  /* 0x0000064000027945 */ /* 0x000fe20003800200 */
[--C-:B------:R-:W-:Y:S01]  /*2420*/  SHF.R.U32.HI R3, RZ, 0x17, R0.reuse ;  /* 0x00000017ff037819 */ /* 0x100fe20000011600 */
[----:B------:R-:W-:Y:S01]  /*2430*/  IMAD.MOV.U32 R12, RZ, RZ, R0 ;  /* 0x000000ffff0c7224 */ /* 0x000fe200078e0000 */
[----:B------:R-:W-:Y:S02]  /*2440*/  LOP3.LUT R9, R9, 0xff, RZ, 0xc0, !PT ;  /* 0x000000ff09097812 */ /* 0x000fe400078ec0ff */
[----:B------:R-:W-:-:S03]  /*2450*/  LOP3.LUT R16, R3, 0xff, RZ, 0xc0, !PT ;  /* 0x000000ff03107812 */ /* 0x000fc600078ec0ff */
[----:B------:R-:W-:Y:S02]  /*2460*/  VIADD R15, R9, 0xffffffff ;  /* 0xffffffff090f7836 */ /* 0x000fe40000000000 */
[----:B------:R-:W-:-:S03]  /*2470*/  VIADD R14, R16, 0xffffffff ;  /* 0xffffffff100e7836 */ /* 0x000fc60000000000 */
[----:B------:R-:W-:-:S04]  /*2480*/  ISETP.GT.U32.AND P0, PT, R15, 0xfd, PT ;  /* 0x000000fd0f00780c */ /* 0x000fc80003f04070 */
[----:B------:R-:W-:-:S13]  /*2490*/  ISETP.GT.U32.OR P0, PT, R14, 0xfd, P0 ;  /* 0x000000fd0e00780c */ /* 0x000fda0000704470 */
[----:B------:R-:W-:Y:S01]  /*24a0*/  @!P0 IMAD.MOV.U32 R7, RZ, RZ, RZ ;  /* 0x000000ffff078224 */ /* 0x000fe200078e00ff */
[----:B------:R-:W-:Y:S06]  /*24b0*/  @!P0 BRA `(.L_x_32) ;  /* 0x0000000000608947 */ /* 0x000fec0003800000 */
[----:B------:R-:W-:Y:S01]  /*24c0*/  FSETP.GTU.FTZ.AND P0, PT, |R0|, +INF , PT ;  /* 0x7f8000000000780b */ /* 0x000fe20003f1c200 */
[----:B------:R-:W-:Y:S01]  /*24d0*/  IMAD.MOV.U32 R3, RZ, RZ, R13 ;  /* 0x000000ffff037224 */ /* 0x000fe200078e000d */
[----:B------:R-:W-:-:S04]  /*24e0*/  FSETP.GTU.FTZ.AND P1, PT, |R13|, +INF , PT ;  /* 0x7f8000000d00780b */ /* 0x000fc80003f3c200 */
[----:B------:R-:W-:-:S13]  /*24f0*/  PLOP3.LUT P0, PT, P0, P1, PT, 0xf8, 0x8f ;  /* 0x00000000008f781c */ /* 0x000fda0000703f70 */
[----:B------:R-:W-:Y:S05]  /*2500*/  @P0 BRA `(.L_x_33) ;  /* 0x00000004004c0947 */ /* 0x000fea0003800000 */
[----:B------:R-:W-:-:S13]  /*2510*/  LOP3.LUT P0, RZ, R13, 0x7fffffff, R12, 0xc8, !PT ;  /* 0x7fffffff0dff7812 */ /* 0x000fda000780c80c */
[----:B------:R-:W-:Y:S05]  /*2520*/  @!P0 BRA `(.L_x_34) ;  /* 0x00000004003c8947 */ /* 0x000fea0003800000 */
[C---:B------:R-:W-:Y:S02]  /*2530*/  FSETP.NEU.FTZ.AND P1, PT, |R0|.reuse, +INF , PT ;  /* 0x7f8000000000780b */ /* 0x040fe40003f3d200 */
[----:B------:R-:W-:Y:S02]  /*2540*/  FSETP.NEU.FTZ.AND P2, PT, |R3|, +INF , PT ;  /* 0x7f8000000300780b */ /* 0x000fe40003f5d200 */
[----:B------:R-:W-:-:S11]  /*2550*/  FSETP.NEU.FTZ.AND P0, PT, |R0|, +INF , PT ;  /* 0x7f8000000000780b */ /* 0x000fd60003f1d200 */
[----:B------:R-:W-:Y:S05]  /*2560*/  @!P2 BRA !P1, `(.L_x_34) ;  /* 0x00000004002ca947 */ /* 0x000fea0004800000 */
[----:B------:R-:W-:-:S04]  /*2570*/  LOP3.LUT P1, RZ, R12, 0x7fffffff, RZ, 0xc0, !PT ;  /* 0x7fffffff0cff7812 */ /* 0x000fc8000782c0ff */
[----:B------:R-:W-:-:S13]  /*2580*/  PLOP3.LUT P1, PT, P2, P1, PT, 0x2f, 0xf2 ;  /* 0x0000000000f2781c */ /* 0x000fda0001722577 */
[----:B------:R-:W-:Y:S05]  /*2590*/  @P1 BRA `(.L_x_35) ;  /* 0x0000000400181947 */ /* 0x000fea0003800000 */
[----:B------:R-:W-:-:S04]  /*25a0*/  LOP3.LUT P1, RZ, R13, 0x7fffffff, RZ, 0xc0, !PT ;  /* 0x7fffffff0dff7812 */ /* 0x000fc8000782c0ff */
[----:B------:R-:W-:-:S13]  /*25b0*/  PLOP3.LUT P0, PT, P0, P1, PT, 0x2f, 0xf2 ;  /* 0x0000000000f2781c */ /* 0x000fda0000702577 */
[----:B------:R-:W-:Y:S05]  /*25c0*/  @P0 BRA `(.L_x_36) ;  /* 0x0000000400000947 */ /* 0x000fea0003800000 */
[----:B------:R-:W-:Y:S02]  /*25d0*/  ISETP.GE.AND P0, PT, R14, RZ, PT ;  /* 0x000000ff0e00720c */ /* 0x000fe40003f06270 */
[----:B------:R-:W-:-:S11]  /*25e0*/  ISETP.GE.AND P1, PT, R15, RZ, PT ;  /* 0x000000ff0f00720c */ /* 0x000fd60003f26270 */
[----:B------:R-:W-:Y:S02]  /*25f0*/  @P0 IMAD.MOV.U32 R7, RZ, RZ, RZ ;  /* 0x000000ffff070224 */ /* 0x000fe400078e00ff */
[----:B------:R-:W-:Y:S01]  /*2600*/  @!P0 FFMA R12, R0, 1.84467440737095516160e+19, RZ ;  /* 0x5f800000000c8823 */ /* 0x000fe200000000ff */
[----:B------:R-:W-:Y:S02]  /*2610*/  @!P0 IMAD.MOV.U32 R7, RZ, RZ, -0x40 ;  /* 0xffffffc0ff078424 */ /* 0x000fe400078e00ff */
[----:B------:R-:W-:Y:S02]  /*2620*/  @!P1 FFMA R13, R3, 1.84467440737095516160e+19, RZ ;  /* 0x5f800000030d9823 */ /* 0x000fe400000000ff */
[----:B------:R-:W-:-:S07]  /*2630*/  @!P1 VIADD R7, R7, 0x40 ;  /* 0x0000004007079836 */ /* 0x000fce0000000000 */
.L_x_32:
[----:B------:R-:W-:Y:S01]  /*2640*/  LEA R0, R9, 0xc0800000, 0x17 ;  /* 0xc080000009007811 */ /* 0x000fe200078eb8ff */
[----:B------:R-:W-:Y:S01]  /*2650*/  BSSY.RECONVERGENT B3, `(.L_x_37) ;  /* 0x0000036000037945 */ /* 0x000fe20003800200 */
[----:B------:R-:W-:-:S03]  /*2660*/  IADD3 R3, PT, PT, R16, -0x7f, RZ ;  /* 0xffffff8110037810 */ /* 0x000fc60007ffe0ff */
[----:B------:R-:W-:Y:S02]  /*2670*/  IMAD.IADD R13, R13, 0x1, -R0 ;  /* 0x000000010d0d7824 */ /* 0x000fe400078e0a00 */
[----:B------:R-:W-:Y:S02]  /*2680*/  IMAD R0, R3, -0x800000, R12 ;  /* 0xff80000003007824 */ /* 0x000fe400078e020c */
[----:B------:R-:W0:Y:S01]  /*2690*/  MUFU.RCP R14, R13 ;  /* 0x0000000d000e7308 */ /* 0x000e220000001000 */
[----:B------:R-:W-:-:S04]  /*26a0*/  FADD.FTZ R15, -R13, -RZ ;  /* 0x800000ff0d0f7221 */ /* 0x000fc80000010100 */
[----:B0-----:R-:W-:-:S04]  /*26b0*/  FFMA R17, R14, R15, 1 ;  /* 0x3f8000000e117423 */ /* 0x001fc8000000000f */
[----:B------:R-:W-:-:S04]  /*26c0*/  FFMA R19, R14, R17, R14 ;  /* 0x000000110e137223 */ /* 0x000fc8000000000e */
[----:B------:R-:W-:-:S04]  /*26d0*/  FFMA R12, R0, R19, RZ ;  /* 0x00000013000c7223 */ /* 0x000fc800000000ff */
[----:B------:R-:W-:-:S04]  /*26e0*/  FFMA R17, R15, R12, R0 ;  /* 0x0000000c0f117223 */ /* 0x000fc80000000000 */
[----:B------:R-:W-:Y:S01]  /*26f0*/  FFMA R14, R19, R17, R12 ;  /* 0x00000011130e7223 */ /* 0x000fe2000000000c */
[----:B------:R-:W-:-:S03]  /*2700*/  IADD3 R12, PT, PT, R3, 0x7f, -R9 ;  /* 0x0000007f030c7810 */ /* 0x000fc60007ffe809 */
[----:B------:R-:W-:Y:S02]  /*2710*/  FFMA R15, R15, R14, R0 ;  /* 0x0000000e0f0f7223 */ /* 0x000fe40000000000 */
[----:B------:R-:W-:Y:S02]  /*2720*/  IMAD.IADD R12, R12, 0x1, R7 ;  /* 0x000000010c0c7824 */ /* 0x000fe400078e0207 */
[----:B------:R-:W-:-:S05]  /*2730*/  FFMA R0, R19, R15, R14 ;  /* 0x0000000f13007223 */ /* 0x000fca000000000e */
[----:B------:R-:W-:-:S04]  /*2740*/  SHF.R.U32.HI R3, RZ, 0x17, R0 ;  /* 0x00000017ff037819 */ /* 0x000fc80000011600 */
[----:B------:R-:W-:-:S05]  /*2750*/  LOP3.LUT R3, R3, 0xff, RZ, 0xc0, !PT ;  /* 0x000000ff03037812 */ /* 0x000fca00078ec0ff */
[----:B------:R-:W-:-:S04]  /*2760*/  IMAD.IADD R9, R3, 0x1, R12 ;  /* 0x0000000103097824 */ /* 0x000fc800078e020c */
[----:B------:R-:W-:-:S05]  /*2770*/  VIADD R3, R9, 0xffffffff ;  /* 0xffffffff09037836 */ /* 0x000fca0000000000 */
[----:B------:R-:W-:-:S13]  /*2780*/  ISETP.GE.U32.AND P0, PT, R3, 0xfe, PT ;  /* 0x000000fe0300780c */ /* 0x000fda0003f06070 */
[----:B------:R-:W-:Y:S05]  /*2790*/  @!P0 BRA `(.L_x_38) ;  /* 0x0000000000808947 */ /* 0x000fea0003800000 */
[----:B------:R-:W-:-:S13]  /*27a0*/  ISETP.GT.AND P0, PT, R9, 0xfe, PT ;  /* 0x000000fe0900780c */ /* 0x000fda0003f04270 */
[----:B------:R-:W-:Y:S05]  /*27b0*/  @P0 BRA `(.L_x_39) ;  /* 0x00000000006c0947 */ /* 0x000fea0003800000 */
[----:B------:R-:W-:-:S13]  /*27c0*/  ISETP.GE.AND P0, PT, R9, 0x1, PT ;  /* 0x000000010900780c */ /* 0x000fda0003f06270 */
[----:B------:R-:W-:Y:S05]  /*27d0*/  @P0 BRA `(.L_x_40) ;  /* 0x0000000000740947 */ /* 0x000fea0003800000 */
[----:B------:R-:W-:Y:S02]  /*27e0*/  ISETP.GE.AND P0, PT, R9, -0x18, PT ;  /* 0xffffffe80900780c */ /* 0x000fe40003f06270 */
[----:B------:R-:W-:-:S11]  /*27f0*/  LOP3.LUT R0, R0, 0x80000000, RZ, 0xc0, !PT ;  /* 0x8000000000007812 */ /* 0x000fd600078ec0ff */
[----:B------:R-:W-:Y:S05]  /*2800*/  @!P0 BRA `(.L_x_40) ;  /* 0x0000000000688947 */ /* 0x000fea0003800000 */
[CCC-:B------:R-:W-:Y:S01]  /*2810*/  FFMA.RZ R3, R19.reuse, R15.reuse, R14.reuse ;  /* 0x0000000f13037223 */ /* 0x1c0fe2000000c00e */
[-CC-:B------:R-:W-:Y:S01]  /*2820*/  FFMA.RM R12, R19, R15.reuse, R14.reuse ;  /* 0x0000000f130c7223 */ /* 0x180fe2000000400e */
[C---:B------:R-:W-:Y:S02]  /*2830*/  ISETP.NE.AND P2, PT, R9.reuse, RZ, PT ;  /* 0x000000ff0900720c */ /* 0x040fe40003f45270 */
[----:B------:R-:W-:Y:S02]  /*2840*/  ISETP.NE.AND P1, PT, R9, RZ, PT ;  /* 0x000000ff0900720c */ /* 0x000fe40003f25270 */
[----:B------:R-:W-:Y:S01]  /*2850*/  LOP3.LUT R7, R3, 0x7fffff, RZ, 0xc0, !PT ;  /* 0x007fffff03077812 */ /* 0x000fe200078ec0ff */
[----:B------:R-:W-:Y:S01]  /*2860*/  FFMA.RP R3, R19, R15, R14 ;  /* 0x0000000f13037223 */ /* 0x000fe2000000800e */
[----:B------:R-:W-:Y:S02]  /*2870*/  VIADD R14, R9, 0x20 ;  /* 0x00000020090e7836 */ /* 0x000fe40000000000 */
[----:B------:R-:W-:Y:S01]  /*2880*/  LOP3.LUT R7, R7, 0x800000, RZ, 0xfc, !PT ;  /* 0x0080000007077812 */ /* 0x000fe200078efcff */
[----:B------:R-:W-:Y:S01]  /*2890*/  IMAD.MOV R9, RZ, RZ, -R9 ;  /* 0x000000ffff097224 */ /* 0x000fe200078e0a09 */
[----:B------:R-:W-:-:S02]  /*28a0*/  FSETP.NEU.FTZ.AND P0, PT, R3, R12, PT ;  /* 0x0000000c0300720b */ /* 0x000fc40003f1d000 */
[----:B------:R-:W-:Y:S02]  /*28b0*/  SHF.L.U32 R14, R7, R14, RZ ;  /* 0x0000000e070e7219 */ /* 0x000fe400000006ff */
[----:B------:R-:W-:Y:S02]  /*28c0*/  SEL R12, R9, RZ, P2 ;  /* 0x000000ff090c7207 */ /* 0x000fe40001000000 */
[----:B------:R-:W-:Y:S02]  /*28d0*/  ISETP.NE.AND P1, PT, R14, RZ, P1 ;  /* 0x000000ff0e00720c */ /* 0x000fe40000f25270 */
[----:B------:R-:W-:Y:S02]  /*28e0*/  SHF.R.U32.HI R12, RZ, R12, R7 ;  /* 0x0000000cff0c7219 */ /* 0x000fe40000011607 */
[----:B------:R-:W-:Y:S02]  /*28f0*/  PLOP3.LUT P0, PT, P0, P1, PT, 0xf8, 0x8f ;  /* 0x00000000008f781c */ /* 0x000fe40000703f70 */
[----:B------:R-:W-:-:S02]  /*2900*/  SHF.R.U32.HI R14, RZ, 0x1, R12 ;  /* 0x00000001ff0e7819 */ /* 0x000fc4000001160c */
[----:B------:R-:W-:-:S04]  /*2910*/  SEL R3, RZ, 0x1, !P0 ;  /* 0x00000001ff037807 */ /* 0x000fc80004000000 */
[----:B------:R-:W-:-:S04]  /*2920*/  LOP3.LUT R3, R3, 0x1, R14, 0xf8, !PT ;  /* 0x0000000103037812 */ /* 0x000fc800078ef80e */
[----:B------:R-:W-:-:S05]  /*2930*/  LOP3.LUT R3, R3, R12, RZ, 0xc0, !PT ;  /* 0x0000000c03037212 */ /* 0x000fca00078ec0ff */
[----:B------:R-:W-:-:S05]  /*2940*/  IMAD.IADD R3, R14, 0x1, R3 ;  /* 0x000000010e037824 */ /* 0x000fca00078e0203 */
[----:B------:R-:W-:Y:S01]  /*2950*/  LOP3.LUT R0, R3, R0, RZ, 0xfc, !PT ;  /* 0x0000000003007212 */ /* 0x000fe200078efcff */
[----:B------:R-:W-:Y:S06]  /*2960*/  BRA `(.L_x_40) ;  /* 0x0000000000107947 */ /* 0x000fec0003800000 */
.L_x_39:
[----:B------:R-:W-:-:S04]  /*2970*/  LOP3.LUT R0, R0, 0x80000000, RZ, 0xc0, !PT ;  /* 0x8000000000007812 */ /* 0x000fc800078ec0ff */
[----:B------:R-:W-:Y:S01]  /*2980*/  LOP3.LUT R0, R0, 0x7f800000, RZ, 0xfc, !PT ;  /* 0x7f80000000007812 */ /* 0x000fe200078efcff */
[----:B------:R-:W-:Y:S06]  /*2990*/  BRA `(.L_x_40) ;  /* 0x0000000000047947 */ /* 0x000fec0003800000 */
.L_x_38:
[----:B------:R-:W-:-:S07]  /*29a0*/  IMAD R0, R12, 0x800000, R0 ;  /* 0x008000000c007824 */ /* 0x000fce00078e0200 */
.L_x_40:
[----:B------:R-:W-:Y:S05]  /*29b0*/  BSYNC.RECONVERGENT B3 ;  /* 0x0000000000037941 */ /* 0x000fea0003800200 */
.L_x_37:
[----:B------:R-:W-:Y:S05]  /*29c0*/  BRA `(.L_x_41) ;  /* 0x0000000000207947 */ /* 0x000fea0003800000 */
.L_x_36:
[----:B------:R-:W-:-:S04]  /*29d0*/  LOP3.LUT R0, R13, 0x80000000, R12, 0x48, !PT ;  /* 0x800000000d007812 */ /* 0x000fc800078e480c */
[----:B------:R-:W-:Y:S01]  /*29e0*/  LOP3.LUT R0, R0, 0x7f800000, RZ, 0xfc, !PT ;  /* 0x7f80000000007812 */ /* 0x000fe200078efcff */
[----:B------:R-:W-:Y:S06]  /*29f0*/  BRA `(.L_x_41) ;  /* 0x0000000000147947 */ /* 0x000fec0003800000 */
.L_x_35:
[----:B------:R-:W-:Y:S01]  /*2a00*/  LOP3.LUT R0, R13, 0x80000000, R12, 0x48, !PT ;  /* 0x800000000d007812 */ /* 0x000fe200078e480c */
[----:B------:R-:W-:Y:S06]  /*2a10*/  BRA `(.L_x_41) ;  /* 0x00000000000c7947 */ /* 0x000fec0003800000 */
.L_x_34:
[----:B------:R-:W0:Y:S01]  /*2a20*/  MUFU.RSQ R0, -QNAN ;  /* 0xffc0000000007908 */ /* 0x000e220000001400 */
[----:B------:R-:W-:Y:S05]  /*2a30*/  BRA `(.L_x_41) ;  /* 0x0000000000047947 */ /* 0x000fea0003800000 */
.L_x_33:
[----:B------:R-:W-:-:S07]  /*2a40*/  FADD.FTZ R0, R0, R3 ;  /* 0x0000000300007221 */ /* 0x000fce0000010000 */
.L_x_41:
[----:B------:R-:W-:Y:S05]  /*2a50*/  BSYNC.RECONVERGENT B2 ;  /* 0x0000000000027941 */ /* 0x000fea0003800200 */
.L_x_31:
[----:B------:R-:W-:-:S04]  /*2a60*/  IMAD.MOV.U32 R9, RZ, RZ, 0x0 ;  /* 0x00000000ff097424 */ /* 0x000fc800078e00ff */
[----:B0-----:R-:W-:Y:S05]  /*2a70*/  RET.REL.NODEC R8 `(chop_many_series_one_param_f32) ;  /* 0xffffffd408607950 */ /* 0x001fea0003c3ffff */
.L_x_42:
[----:B------:R-:W-:-:S00]  /*2a80*/  BRA `(.L_x_42) ;  /* 0xfffffffc00fc7947 */ /* 0x000fc0000383ffff */
[----:B------:R-:W-:-:S00]  /*2a90*/  NOP ;  /* 0x0000000000007918 */ /* 0x000fc00000000000 */
        /* <DEDUP_REMOVED lines=14> */
.L_x_82:


//--------------------- .text.chop_batch_f32      --------------------------
	.section	.text.chop_batch_f32,"ax",@progbits
	.align	128
        .global         chop_batch_f32
        .type           chop_batch_f32,@function
        .size           chop_batch_f32,(.L_x_84 - chop_batch_f32)
        .other          chop_batch_f32,@"STO_CUDA_ENTRY STV_DEFAULT"
chop_batch_f32:
.text.chop_batch_f32:
[----:B------:R-:W0:Y:S01]  /*0000*/  LDC R1, c[0x0][0x37c] ;  /* 0x0000df00ff017b82 */ /* 0x000e220000000800 */
[----:B------:R-:W1:Y:S01]  /*0010*/  S2R R13, SR_CTAID.X ;  /* 0x00000000000d7919 */ /* 0x000e620000002500 */
[----:B------:R-:W1:Y:S01]  /*0020*/  LDCU UR4, c[0x0][0x3e4] ;  /* 0x00007c80ff0477ac */ /* 0x000e620008000800 */
[----:B0-----:R-:W-:Y:S01]  /*0030*/  VIADD R1, R1, 0xffffff00 ;  /* 0xffffff0001017836 */ /* 0x001fe20000000000 */
[----:B-1----:R-:W-:-:S13]  /*0040*/  ISETP.GE.AND P0, PT, R13, UR4, PT ;  /* 0x000000040d007c0c */ /* 0x002fda000bf06270 */
[----:B------:R-:W-:Y:S05]  /*0050*/  @P0 EXIT ;  /* 0x000000000000094d */ /* 0x000fea0003800000 */
[----:B------:R-:W0:Y:S01]  /*0060*/  LDC.64 R2, c[0x0][0x3a0] ;  /* 0x0000e800ff027b82 */ /* 0x000e220000000a00 */
[----:B------:R-:W1:Y:S07]  /*0070*/  LDCU.64 UR12, c[0x0][0x358] ;  /* 0x00006b00ff0c77ac */ /* 0x000e6e0008000a00 */
[----:B------:R-:W2:Y:S08]  /*0080*/  LDC.64 R4, c[0x0][0x398] ;  /* 0x0000e600ff047b82 */ /* 0x000eb00000000a00 */
[----:B------:R-:W3:Y:S01]  /*0090*/  LDC.64 R8, c[0x0][0x3a8] ;  /* 0x0000ea00ff087b82 */ /* 0x000ee20000000a00 */
[----:B0-----:R-:W-:-:S07]  /*00a0*/  IMAD.WIDE.U32 R2, R13, 0x4, R2 ;  /* 0x000000040d027825 */ /* 0x001fce00078e0002 */
[----:B------:R-:W0:Y:S01]  /*00b0*/  LDC.64 R6, c[0x0][0x3d8] ;  /* 0x0000f600ff067b82 */ /* 0x000e220000000a00 */
[----:B-1----:R-:W4:Y:S01]  /*00c0*/  LDG.E.CONSTANT R3, desc[UR12][R2.64] ;  /* 0x0000000c02037981 */ /* 0x002f22000c1e9900 */
[----:B--2---:R-:W-:-:S06]  /*00d0*/  IMAD.WIDE.U32 R4, R13, 0x4, R4 ;  /* 0x000000040d047825 */ /* 0x004fcc00078e0004 */
[----:B------:R-:W1:Y:S01]  /*00e0*/  LDC.64 R10, c[0x0][0x3f0] ;  /* 0x0000fc00ff0a7b82 */ /* 0x000e620000000a00 */
[----:B------:R2:W4:Y:S01]  /*00f0*/  LDG.E.CONSTANT R0, desc[UR12][R4.64] ;  /* 0x0000000c04007981 */ /* 0x000522000c1e9900 */
[----:B---3--:R-:W-:-:S05]  /*0100*/  IMAD.WIDE.U32 R8, R13, 0x4, R8 ;  /* 0x000000040d087825 */ /* 0x008fca00078e0008 */
[----:B------:R3:W5:Y:S01]  /*0110*/  LDG.E.CONSTANT R19, desc[UR12][R8.64] ;  /* 0x0000000c08137981 */ /* 0x000762000c1e9900 */
[-C--:B0-----:R-:W-:Y:S01]  /*0120*/  ISETP.LT.AND P1, PT, R7, R6.reuse, PT ;  /* 0x000000060700720c */ /* 0x081fe20003f21270 */
[----:B--2---:R-:W-:Y:S01]  /*0130*/  IMAD R5, R13, R6, RZ ;  /* 0x000000060d057224 */ /* 0x004fe200078e02ff */
[----:B------:R-:W0:Y:S03]  /*0140*/  LDCU UR14, c[0x0][0x3dc] ;  /* 0x00007b80ff0e77ac */ /* 0x000e260008000800 */
[----:B-1----:R-:W-:Y:S01]  /*0150*/  IMAD.WIDE R10, R5, 0x4, R10 ;  /* 0x00000004050a7825 */ /* 0x002fe200078e020a */
[----:B----4-:R-:W-:-:S04]  /*0160*/  VIMNMX R12, PT, PT, R0, R3, PT ;  /* 0x00000003000c7248 */ /* 0x010fc80003fe0100 */
[----:B------:R-:W-:-:S04]  /*0170*/  ISETP.GT.AND P0, PT, R12, RZ, PT ;  /* 0x000000ff0c00720c */ /* 0x000fc80003f04270 */
[----:B------:R-:W-:Y:S02]  /*0180*/  ISETP.GT.AND P0, PT, R7, -0x1, P0 ;  /* 0xffffffff0700780c */ /* 0x000fe40000704270 */
[----:B------:R-:W-:-:S11]  /*0190*/  SHF.R.S32.HI R5, RZ, 0x1f, R0 ;  /* 0x0000001fff057819 */ /* 0x000fd60000011400 */
[----:B0--3--:R-:W-:Y:S05]  /*01a0*/  @P0 BRA P1, `(.L_x_43) ;  /* 0x00000000002c0947 */ /* 0x009fea0000800000 */
[----:B------:R-:W0:Y:S02]  /*01b0*/  S2R R5, SR_TID.X ;  /* 0x0000000000057919 */ /* 0x000e240000002100 */
[----:B0-----:R-:W-:-:S13]  /*01c0*/  ISETP.GE.AND P0, PT, R5, R6, PT ;  /* 0x000000060500720c */ /* 0x001fda0003f06270 */
[----:B------:R-:W-:Y:S05]  /*01d0*/  @P0 EXIT ;  /* 0x000000000000094d */ /* 0x000fea0003800000 */
[----:B------:R-:W-:Y:S01]  /*01e0*/  IMAD.MOV.U32 R7, RZ, RZ, 0x7fc00000 ;  /* 0x7fc00000ff077424 */ /* 0x000fe200078e00ff */
[----:B------:R-:W0:Y:S06]  /*01f0*/  LDCU UR4, c[0x0][0x360] ;  /* 0x00006c00ff0477ac */ /* 0x000e2c0008000800 */
.L_x_44:
[----:B------:R-:W-:-:S04]  /*0200*/  IMAD.WIDE R2, R5, 0x4, R10 ;  /* 0x0000000405027825 */ /* 0x000fc800078e020a */
[----:B0-----:R-:W-:Y:S01]  /*0210*/  VIADD R5, R5, UR4 ;  /* 0x0000000405057c36 */ /* 0x001fe20008000000 */
[----:B------:R1:W-:Y:S04]  /*0220*/  STG.E desc[UR12][R2.64], R7 ;  /* 0x0000000702007986 */ /* 0x0003e8000c10190c */
[----:B------:R-:W-:-:S13]  /*0230*/  ISETP.GE.AND P0, PT, R5, R6, PT ;  /* 0x000000060500720c */ /* 0x000fda0003f06270 */
[----:B-1----:R-:W-:Y:S05]  /*0240*/  @!P0 BRA `(.L_x_44) ;  /* 0xfffffffc00ec8947 */ /* 0x002fea000383ffff */
[----:B------:R-:W-:Y:S05]  /*0250*/  EXIT ;  /* 0x000000000000794d */ /* 0x000fea0003800000 */
.L_x_43:
[----:B------:R-:W-:-:S05]  /*0260*/  IMAD.IADD R9, R6, 0x1, -R7 ;  /* 0x0000000106097824 */ /* 0x000fca00078e0a07 */
[----:B------:R-:W-:-:S13]  /*0270*/  ISETP.GE.AND P0, PT, R9, R0, PT ;  /* 0x000000000900720c */ /* 0x000fda0003f06270 */
[----:B------:R-:W-:Y:S05]  /*0280*/  @P0 BRA `(.L_x_45) ;  /* 0x00000000002c0947 */ /* 0x000fea0003800000 */
[----:B------:R-:W0:Y:S02]  /*0290*/  S2R R5, SR_TID.X ;  /* 0x0000000000057919 */ /* 0x000e240000002100 */
[----:B0-----:R-:W-:-:S13]  /*02a0*/  ISETP.GE.AND P0, PT, R5, R6, PT ;  /* 0x000000060500720c */ /* 0x001fda0003f06270 */
[----:B------:R-:W-:Y:S05]  /*02b0*/  @P0 EXIT ;  /* 0x000000000000094d */ /* 0x000fea0003800000 */
[----:B------:R-:W-:Y:S01]  /*02c0*/  IMAD.MOV.U32 R7, RZ, RZ, 0x7fc00000 ;  /* 0x7fc00000ff077424 */ /* 0x000fe200078e00ff */
[----:B------:R-:W0:Y:S06]  /*02d0*/  LDCU UR4, c[0x0][0x360] ;  /* 0x00006c00ff0477ac */ /* 0x000e2c0008000800 */
.L_x_46:
[----:B------:R-:W-:-:S04]  /*02e0*/  IMAD.WIDE R2, R5, 0x4, R10 ;  /* 0x0000000405027825 */ /* 0x000fc800078e020a */
[----:B0-----:R-:W-:Y:S01]  /*02f0*/  VIADD R5, R5, UR4 ;  /* 0x0000000405057c36 */ /* 0x001fe20008000000 */
[----:B------:R1:W-:Y:S04]  /*0300*/  STG.E desc[UR12][R2.64], R7 ;  /* 0x0000000702007986 */ /* 0x0003e8000c10190c */
[----:B------:R-:W-:-:S13]  /*0310*/  ISETP.GE.AND P0, PT, R5, R6, PT ;  /* 0x000000060500720c */ /* 0x000fda0003f06270 */
[----:B-1----:R-:W-:Y:S05]  /*0320*/  @!P0 BRA `(.L_x_46) ;  /* 0xfffffffc00ec8947 */ /* 0x002fea000383ffff */
[----:B------:R-:W-:Y:S05]  /*0330*/  EXIT ;  /* 0x000000000000794d */ /* 0x000fea0003800000 */
.L_x_45:
[----:B------:R-:W0:Y:S01]  /*0340*/  S2R R13, SR_TID.X ;  /* 0x00000000000d7919 */ /* 0x000e220000002100 */
[----:B------:R-:W-:Y:S01]  /*0350*/  IADD3 R7, PT, PT, R0, -0x1, R7 ;  /* 0xffffffff00077810 */ /* 0x000fe20007ffe007 */
[----:B------:R-:W-:Y:S03]  /*0360*/  BSSY.RECONVERGENT B0, `(.L_x_47) ;  /* 0x000000c000007945 */ /* 0x000fe60003800200 */
[C---:B0-----:R-:W-:Y:S02]  /*0370*/  ISETP.GE.AND P0, PT, R13.reuse, R7, PT ;  /* 0x000000070d00720c */ /* 0x041fe40003f06270 */
[----:B------:R-:W-:-:S11]  /*0380*/  ISETP.NE.AND P1, PT, R13, RZ, PT ;  /* 0x000000ff0d00720c */ /* 0x000fd60003f25270 */
[----:B------:R-:W-:Y:S05]  /*0390*/  @P0 BRA `(.L_x_48) ;  /* 0x0000000000200947 */ /* 0x000fea0003800000 */
[----:B------:R-:W0:Y:S01]  /*03a0*/  LDC R15, c[0x0][0x360] ;  /* 0x0000d800ff0f7b82 */ /* 0x000e220000000800 */
[----:B------:R-:W-:Y:S02]  /*03b0*/  IMAD.MOV.U32 R2, RZ, RZ, R13 ;  /* 0x000000ffff027224 */ /* 0x000fe400078e000d */
[----:B------:R-:W-:-:S07]  /*03c0*/  IMAD.MOV.U32 R17, RZ, RZ, 0x7fc00000 ;  /* 0x7fc00000ff117424 */ /* 0x000fce00078e00ff */
.L_x_49:
[----:B------:R-:W-:-:S04]  /*03d0*/  IMAD.WIDE R8, R2, 0x4, R10 ;  /* 0x0000000402087825 */ /* 0x000fc800078e020a */
[----:B0-----:R-:W-:Y:S01]  /*03e0*/  IMAD.IADD R2, R15, 0x1, R2 ;  /* 0x000000010f027824 */ /* 0x001fe200078e0202 */
[----:B------:R1:W-:Y:S04]  /*03f0*/  STG.E desc[UR12][R8.64], R17 ;  /* 0x0000001108007986 */ /* 0x0003e8000c10190c */
[----:B------:R-:W-:-:S13]  /*0400*/  ISETP.GE.AND P0, PT, R2, R7, PT ;  /* 0x000000070200720c */ /* 0x000fda0003f06270 */
[----:B-1----:R-:W-:Y:S05]  /*0410*/  @!P0 BRA `(.L_x_49) ;  /* 0xfffffffc00ec8947 */ /* 0x002fea000383ffff */
.L_x_48:
[----:B------:R-:W-:Y:S05]  /*0420*/  BSYNC.RECONVERGENT B0 ;  /* 0x0000000000007941 */ /* 0x000fea0003800200 */
.L_x_47:
[----:B------:R-:W-:Y:S04]  /*0430*/  BSSY.RECONVERGENT B0, `(.L_x_50) ;  /* 0x000000d000007945 */ /* 0x000fe80003800200 */
[----:B------:R-:W-:Y:S05]  /*0440*/  @P1 BRA `(.L_x_51) ;  /* 0x00000000002c1947 */ /* 0x000fea0003800000 */
[----:B------:R-:W0:Y:S08]  /*0450*/  LDC.64 R8, c[0x0][0x3b0] ;  /* 0x0000ec00ff087b82 */ /* 0x000e300000000a00 */
[----:B------:R-:W1:Y:S01]  /*0460*/  LDC R7, c[0x0][0x3e0] ;  /* 0x0000f800ff077b82 */ /* 0x000e620000000800 */
[----:B0-----:R-:W-:-:S05]  /*0470*/  IMAD.WIDE.U32 R8, R0, 0x4, R8 ;  /* 0x0000000400087825 */ /* 0x001fca00078e0008 */
[----:B------:R-:W1:Y:S02]  /*0480*/  LDG.E.CONSTANT R14, desc[UR12][R8.64] ;  /* 0x0000000c080e7981 */ /* 0x000e64000c1e9900 */
[----:B------:R-:W0:Y:S01]  /*0490*/  S2UR UR5, SR_CgaCtaId ;  /* 0x00000000000579c3 */ /* 0x000e220000008800 */
[----:B------:R-:W-:Y:S02]  /*04a0*/  UMOV UR4, 0x400 ;  /* 0x0000040000047882 */ /* 0x000fe40000000000 */
[----:B0-----:R-:W-:Y:S01]  /*04b0*/  ULEA UR4, UR5, UR4, 0x18 ;  /* 0x0000000405047291 */ /* 0x001fe2000f8ec0ff */
[----:B-1----:R-:W-:-:S04]  /*04c0*/  ISETP.GE.AND P0, PT, R14, R7, PT ;  /* 0x000000070e00720c */ /* 0x002fc80003f06270 */
[----:B------:R-:W-:-:S04]  /*04d0*/  ISETP.GT.AND P0, PT, R14, -0x1, !P0 ;  /* 0xffffffff0e00780c */ /* 0x000fc80004704270 */
[----:B------:R-:W-:-:S05]  /*04e0*/  SEL R15, RZ, 0x1, !P0 ;  /* 0x00000001ff0f7807 */ /* 0x000fca0004000000 */
[----:B------:R0:W-:Y:S04]  /*04f0*/  STS.64 [UR4], R14 ;  /* 0x0000000eff007988 */ /* 0x0001e80008000a04 */
.L_x_51:
[----:B------:R-:W-:Y:S05]  /*0500*/  BSYNC.RECONVERGENT B0 ;  /* 0x0000000000007941 */ /* 0x000fea0003800200 */
.L_x_50:
[----:B------:R-:W1:Y:S08]  /*0510*/  S2UR UR5, SR_CgaCtaId ;  /* 0x00000000000579c3 */ /* 0x000e700000008800 */
[----:B------:R-:W-:Y:S06]  /*0520*/  BAR.SYNC.DEFER_BLOCKING 0x0 ;  /* 0x0000000000007b1d */ /* 0x000fec0000010000 */
[----:B------:R-:W-:-:S02]  /*0530*/  UMOV UR4, 0x400 ;  /* 0x0000040000047882 */ /* 0x000fc40000000000 */
[----:B-1----:R-:W-:-:S09]  /*0540*/  ULEA UR4, UR5, UR4, 0x18 ;  /* 0x0000000405047291 */ /* 0x002fd2000f8ec0ff */
[----:B------:R-:W1:Y:S02]  /*0550*/  LDS R2, [UR4+0x4] ;  /* 0x00000404ff027984 */ /* 0x000e640008000800 */
[----:B-1----:R-:W-:-:S13]  /*0560*/  ISETP.NE.AND P0, PT, R2, RZ, PT ;  /* 0x000000ff0200720c */ /* 0x002fda0003f05270 */
[----:B------:R-:W-:Y:S05]  /*0570*/  @P0 BRA `(.L_x_52) ;  /* 0x0000000000280947 */ /* 0x000fea0003800000 */
[----:B------:R-:W-:-:S13]  /*0580*/  ISETP.GE.AND P0, PT, R13, R6, PT ;  /* 0x000000060d00720c */ /* 0x000fda0003f06270 */
[----:B------:R-:W-:Y:S05]  /*0590*/  @P0 EXIT ;  /* 0x000000000000094d */ /* 0x000fea0003800000 */
[----:B------:R-:W-:Y:S01]  /*05a0*/  IMAD.MOV.U32 R5, RZ, RZ, 0x7fc00000 ;  /* 0x7fc00000ff057424 */ /* 0x000fe200078e00ff */
[----:B------:R-:W1:Y:S06]  /*05b0*/  LDCU UR4, c[0x0][0x360] ;  /* 0x00006c00ff0477ac */ /* 0x000e6c0008000800 */
.L_x_53:
[----:B------:R-:W-:-:S04]  /*05c0*/  IMAD.WIDE R2, R13, 0x4, R10 ;  /* 0x000000040d027825 */ /* 0x000fc800078e020a */
[----:B-1----:R-:W-:Y:S01]  /*05d0*/  VIADD R13, R13, UR4 ;  /* 0x000000040d0d7c36 */ /* 0x002fe20008000000 */
[----:B------:R2:W-:Y:S04]  /*05e0*/  STG.E desc[UR12][R2.64], R5 ;  /* 0x0000000502007986 */ /* 0x0005e8000c10190c */
[----:B------:R-:W-:-:S13]  /*05f0*/  ISETP.GE.AND P0, PT, R13, R6, PT ;  /* 0x000000060d00720c */ /* 0x000fda0003f06270 */
[----:B--2---:R-:W-:Y:S05]  /*0600*/  @!P0 BRA `(.L_x_53) ;  /* 0xfffffffc00ec8947 */ /* 0x004fea000383ffff */
[----:B------:R-:W-:Y:S05]  /*0610*/  EXIT ;  /* 0x000000000000794d */ /* 0x000fea0003800000 */
.L_x_52:
[----:B------:R-:W-:Y:S05]  /*0620*/  @P1 EXIT ;  /* 0x000000000000194d */ /* 0x000fea0003800000 */
[----:B------:R-:W1:Y:S01]  /*0630*/  LDS R4, [UR4] ;  /* 0x00000004ff047984 */ /* 0x000e620008000800 */
[----:B------:R-:W-:-:S05]  /*0640*/  I2FP.F32.U32 R6, R3 ;  /* 0x0000000300067245 */ /* 0x000fca0000201000 */
[----:B------:R-:W-:-:S05]  /*0650*/  VIADD R2, R6, 0x1800000 ;  /* 0x0180000006027836 */ /* 0x000fca0000000000 */
[----:B------:R-:W-:-:S04]  /*0660*/  LOP3.LUT R2, R2, 0x7f800000, RZ, 0xc0, !PT ;  /* 0x7f80000002027812 */ /* 0x000fc800078ec0ff */
[----:B------:R-:W-:Y:S02]  /*0670*/  ISETP.GT.U32.AND P0, PT, R2, 0x1ffffff, PT ;  /* 0x01ffffff0200780c */ /* 0x000fe40003f04070 */
[----:B-1----:R-:W-:-:S11]  /*0680*/  R2UR UR8, R4 ;  /* 0x00000000040872ca */ /* 0x002fd600000e0000 */
[----:B------:R-:W-:Y:S05]  /*0690*/  @P0 BRA `(.L_x_54) ;  /* 0x0000000000100947 */ /* 0x000fea0003800000 */
[----:B------:R-:W-:-:S07]  /*06a0*/  MOV R12, 0x6c0 ;  /* 0x000006c0000c7802 */ /* 0x000fce0000000f00 */
[----:B0----5:R-:W-:Y:S05]  /*06b0*/  CALL.REL.NOINC `($__internal_2_$__cuda_sm20_rcp_rn_f32_slowpath) ;  /* 0x0000001c00207944 */ /* 0x021fea0003c00000 */
[----:B------:R-:W-:Y:S01]  /*06c0*/  IMAD.MOV.U32 R2, RZ, RZ, R6 ;  /* 0x000000ffff027224 */ /* 0x000fe200078e0006 */
[----:B------:R-:W-:Y:S06]  /*06d0*/  BRA `(.L_x_55) ;  /* 0x0000000000107947 */ /* 0x000fec0003800000 */
.L_x_54:
[----:B------:R-:W1:Y:S02]  /*06e0*/  MUFU.RCP R7, R6 ;  /* 0x0000000600077308 */ /* 0x000e640000001000 */
[----:B-1----:R-:W-:-:S04]  /*06f0*/  FFMA R2, R6, R7, -1 ;  /* 0xbf80000006027423 */ /* 0x002fc80000000007 */
[----:B------:R-:W-:-:S04]  /*0700*/  FADD.FTZ R2, -R2, -RZ ;  /* 0x800000ff02027221 */ /* 0x000fc80000010100 */
[----:B------:R-:W-:-:S07]  /*0710*/  FFMA R2, R7, R2, R7 ;  /* 0x0000000207027223 */ /* 0x000fce0000000007 */
.L_x_55:
[----:B------:R-:W1:Y:S01]  /*0720*/  LDCU.64 UR4, c[0x0][0x3b8] ;  /* 0x00007700ff0477ac */ /* 0x000e620008000a00 */
[----:B------:R-:W2:Y:S01]  /*0730*/  LDCU.64 UR6, c[0x0][0x3d0] ;  /* 0x00007a00ff0677ac */ /* 0x000ea20008000a00 */
[----:B------:R-:W2:Y:S01]  /*0740*/  LDCU.64 UR10, c[0x0][0x3d8] ;  /* 0x00007b00ff0a77ac */ /* 0x000ea20008000a00 */
[----:B-1----:R-:W-:-:S06]  /*0750*/  UIMAD.WIDE UR4, UR8, 0x4, UR4 ;  /* 0x00000004080478a5 */ /* 0x002fcc000f8e0204 */
[----:B------:R-:W-:Y:S02]  /*0760*/  IMAD.U32 R8, RZ, RZ, UR4 ;  /* 0x00000004ff087e24 */ /* 0x000fe4000f8e00ff */
[----:B------:R-:W-:Y:S01]  /*0770*/  IMAD.U32 R9, RZ, RZ, UR5 ;  /* 0x00000005ff097e24 */ /* 0x000fe2000f8e00ff */
[----:B--2---:R-:W-:Y:S02]  /*0780*/  UIMAD.WIDE.U32 UR4, UR11, 0x4, UR6 ;  /* 0x000000040b0478a5 */ /* 0x004fe4000f8e0006 */
[----:B------:R-:W-:Y:S02]  /*0790*/  UIMAD.WIDE UR16, UR10, 0x4, UR6 ;  /* 0x000000040a1078a5 */ /* 0x000fe4000f8e0206 */
[----:B------:R-:W2:Y:S02]  /*07a0*/  LDG.E.CONSTANT R8, desc[UR12][R8.64] ;  /* 0x0000000c08087981 */ /* 0x000ea4000c1e9900 */
[----:B------:R-:W-:Y:S02]  /*07b0*/  IMAD.U32 R7, RZ, RZ, UR5 ;  /* 0x00000005ff077e24 */ /* 0x000fe4000f8e00ff */
[----:B------:R-:W-:-:S02]  /*07c0*/  IMAD.U32 R12, RZ, RZ, UR16 ;  /* 0x00000010ff0c7e24 */ /* 0x000fc4000f8e00ff */
[----:B------:R-:W-:Y:S02]  /*07d0*/  IMAD.U32 R13, RZ, RZ, UR17 ;  /* 0x00000011ff0d7e24 */ /* 0x000fe4000f8e00ff */
[----:B------:R-:W-:-:S03]  /*07e0*/  IMAD.U32 R6, RZ, RZ, UR4 ;  /* 0x00000004ff067e24 */ /* 0x000fc6000f8e00ff */
[----:B------:R1:W5:Y:S04]  /*07f0*/  LDG.E.CONSTANT R4, desc[UR12][R12.64] ;  /* 0x0000000c0c047981 */ /* 0x000368000c1e9900 */
[----:B------:R1:W5:Y:S01]  /*0800*/  LDG.E.CONSTANT R7, desc[UR12][R6.64] ;  /* 0x0000000c06077981 */ /* 0x000362000c1e9900 */
[----:B------:R-:W-:Y:S02]  /*0810*/  ISETP.GE.U32.AND P0, PT, R0, 0x41, PT ;  /* 0x000000410000780c */ /* 0x000fe40003f06070 */
[----:B--2---:R-:W-:-:S11]  /*0820*/  R2UR UR15, R8 ;  /* 0x00000000080f72ca */ /* 0x004fd600000e0000 */
[----:B-1----:R-:W-:Y:S05]  /*0830*/  @!P0 BRA `(.L_x_56) ;  /* 0x0000000000fc8947 */ /* 0x002fea0003800000 */
[----:B------:R-:W1:Y:S02]  /*0840*/  LDCU UR4, c[0x0][0x3e8] ;  /* 0x00007d00ff0477ac */ /* 0x000e640008000800 */
[----:B-1----:R-:W-:-:S09]  /*0850*/  UISETP.GE.AND UP0, UPT, UR4, 0x1, UPT ;  /* 0x000000010400788c */ /* 0x002fd2000bf06270 */
[----:B------:R-:W-:Y:S05]  /*0860*/  BRA.U !UP0, `(.L_x_57) ;  /* 0x0000000908ec7547 */ /* 0x000fea000b800000 */
[----:B------:R-:W-:-:S04]  /*0870*/  VIMNMX.U32 R8, PT, PT, R0, UR4, PT ;  /* 0x0000000400087c48 */ /* 0x000fc8000bfe0000 */
[C---:B------:R-:W-:Y:S01]  /*0880*/  LOP3.LUT R9, R8.reuse, 0xf, RZ, 0xc0, !PT ;  /* 0x0000000f08097812 */ /* 0x040fe200078ec0ff */
[----:B------:R-:W-:-:S03]  /*0890*/  VIADD R6, R8, 0xffffffff ;  /* 0xffffffff08067836 */ /* 0x000fc60000000000 */
[----:B------:R-:W-:Y:S02]  /*08a0*/  ISETP.NE.AND P1, PT, R9, RZ, PT ;  /* 0x000000ff0900720c */ /* 0x000fe40003f25270 */
[----:B------:R-:W-:Y:S01]  /*08b0*/  ISETP.GE.U32.AND P0, PT, R6, 0xf, PT ;  /* 0x0000000f0600780c */ /* 0x000fe20003f06070 */
[----:B------:R-:W-:-:S12]  /*08c0*/  IMAD.MOV.U32 R6, RZ, RZ, RZ ;  /* 0x000000ffff067224 */ /* 0x000fd800078e00ff */
[----:B------:R-:W-:Y:S05]  /*08d0*/  @!P0 BRA `(.L_x_58) ;  /* 0x00000000003c8947 */ /* 0x000fea0003800000 */
[----:B------:R-:W1:Y:S01]  /*08e0*/  S2UR UR5, SR_CgaCtaId ;  /* 0x00000000000579c3 */ /* 0x000e620000008800 */
[----:B------:R-:W-:Y:S01]  /*08f0*/  UMOV UR4, 0x400 ;  /* 0x0000040000047882 */ /* 0x000fe20000000000 */
[----:B------:R-:W-:Y:S01]  /*0900*/  LOP3.LUT R6, R8, 0x7ffffff0, RZ, 0xc0, !PT ;  /* 0x7ffffff008067812 */ /* 0x000fe200078ec0ff */
[----:B------:R-:W-:-:S04]  /*0910*/  UIADD3 UR4, UPT, UPT, UR4, 0x10, URZ ;  /* 0x0000001004047890 */ /* 0x000fc8000fffe0ff */
[----:B------:R-:W-:Y:S01]  /*0920*/  IMAD.MOV R12, RZ, RZ, -R6 ;  /* 0x000000ffff0c7224 */ /* 0x000fe200078e0a06 */
[----:B-1----:R-:W-:-:S04]  /*0930*/  ULEA UR4, UR5, UR4, 0x18 ;  /* 0x0000000405047291 */ /* 0x002fc8000f8ec0ff */
[----:B------:R-:W-:-:S12]  /*0940*/  UIADD3 UR4, UPT, UPT, UR4, 0x20, URZ ;  /* 0x0000002004047890 */ /* 0x000fd8000fffe0ff */
.L_x_59:
[----:B------:R-:W-:Y:S01]  /*0950*/  VIADD R12, R12, 0x10 ;  /* 0x000000100c0c7836 */ /* 0x000fe20000000000 */
[----:B------:R-:W-:Y:S04]  /*0960*/  STS.128 [UR4+-0x20], RZ ;  /* 0xffffe0ffff007988 */ /* 0x000fe80008000c04 */
[----:B------:R-:W-:Y:S01]  /*0970*/  ISETP.NE.AND P0, PT, R12, RZ, PT ;  /* 0x000000ff0c00720c */ /* 0x000fe20003f05270 */
[----:B------:R-:W-:Y:S04]  /*0980*/  STS.128 [UR4+-0x10], RZ ;  /* 0xfffff0ffff007988 */ /* 0x000fe80008000c04 */
[----:B------:R-:W-:Y:S04]  /*0990*/  STS.128 [UR4], RZ ;  /* 0x000000ffff007988 */ /* 0x000fe80008000c04 */
[----:B------:R-:W-:Y:S01]  /*09a0*/  STS.128 [UR4+0x10], RZ ;  /* 0x000010ffff007988 */ /* 0x000fe20008000c04 */
[----:B------:R-:W-:-:S03]  /*09b0*/  UIADD3 UR4, UPT, UPT, UR4, 0x40, URZ ;  /* 0x0000004004047890 */ /* 0x000fc6000fffe0ff */
[----:B------:R-:W-:Y:S09]  /*09c0*/  @P0 BRA `(.L_x_59) ;  /* 0xfffffffc00e00947 */ /* 0x000ff2000383ffff */
.L_x_58:
[----:B------:R-:W-:Y:S05]  /*09d0*/  @!P1 BRA `(.L_x_57) ;  /* 0x0000000800909947 */ /* 0x000fea0003800000 */
[----:B------:R-:W-:Y:S02]  /*09e0*/  ISETP.GE.U32.AND P0, PT, R9, 0x8, PT ;  /* 0x000000080900780c */ /* 0x000fe40003f06070 */
[----:B------:R-:W-:-:S04]  /*09f0*/  LOP3.LUT R13, R8, 0x7, RZ, 0xc0, !PT ;  /* 0x00000007080d7812 */ /* 0x000fc800078ec0ff */
[----:B------:R-:W-:-:S07]  /*0a00*/  ISETP.NE.AND P1, PT, R13, RZ, PT ;  /* 0x000000ff0d00720c */ /* 0x000fce0003f25270 */
[----:B------:R-:W-:Y:S06]  /*0a10*/  @!P0 BRA `(.L_x_60) ;  /* 0x0000000000208947 */ /* 0x000fec0003800000 */
[----:B------:R-:W1:Y:S01]  /*0a20*/  S2R R12, SR_CgaCtaId ;  /* 0x00000000000c7919 */ /* 0x000e620000008800 */
[----:B------:R-:W-:-:S05]  /*0a30*/  MOV R9, 0x400 ;  /* 0x0000040000097802 */ /* 0x000fca0000000f00 */
[----:B------:R-:W-:-:S05]  /*0a40*/  VIADD R9, R9, 0x10 ;  /* 0x0000001009097836 */ /* 0x000fca0000000000 */
[----:B-1----:R-:W-:-:S05]  /*0a50*/  LEA R9, R12, R9, 0x18 ;  /* 0x000000090c097211 */ /* 0x002fca00078ec0ff */
[C---:B------:R-:W-:Y:S02]  /*0a60*/  IMAD R9, R6.reuse, 0x4, R9 ;  /* 0x0000000406097824 */ /* 0x040fe400078e0209 */
[----:B------:R-:W-:-:S03]  /*0a70*/  VIADD R6, R6, 0x8 ;  /* 0x0000000806067836 */ /* 0x000fc60000000000 */
[----:B------:R1:W-:Y:S04]  /*0a80*/  STS.128 [R9], RZ ;  /* 0x000000ff09007388 */ /* 0x0003e80000000c00 */
[----:B------:R1:W-:Y:S02]  /*0a90*/  STS.128 [R9+0x10], RZ ;  /* 0x000010ff09007388 */ /* 0x0003e40000000c00 */
.L_x_60:
[----:B------:R-:W-:Y:S05]  /*0aa0*/  @!P1 BRA `(.L_x_57) ;  /* 0x00000008005c9947 */ /* 0x000fea0003800000 */
[----:B------:R-:W-:Y:S02]  /*0ab0*/  ISETP.GE.U32.AND P0, PT, R13, 0x4, PT ;  /* 0x000000040d00780c */ /* 0x000fe40003f06070 */
[----:B------:R-:W-:-:S04]  /*0ac0*/  LOP3.LUT R8, R8, 0x3, RZ, 0xc0, !PT ;  /* 0x0000000308087812 */ /* 0x000fc800078ec0ff */
[----:B------:R-:W-:-:S07]  /*0ad0*/  ISETP.NE.AND P1, PT, R8, RZ, PT ;  /* 0x000000ff0800720c */ /* 0x000fce0003f25270 */
[----:B------:R-:W-:Y:S06]  /*0ae0*/  @!P0 BRA `(.L_x_61) ;  /* 0x00000000001c8947 */ /* 0x000fec0003800000 */
[----:B------:R-:W2:Y:S01]  /*0af0*/  S2R R12, SR_CgaCtaId ;  /* 0x00000000000c7919 */ /* 0x000ea20000008800 */
[----:B-1----:R-:W-:-:S05]  /*0b00*/  MOV R9, 0x400 ;  /* 0x0000040000097802 */ /* 0x002fca0000000f00 */
[----:B------:R-:W-:-:S05]  /*0b10*/  VIADD R9, R9, 0x10 ;  /* 0x0000001009097836 */ /* 0x000fca0000000000 */
[----:B--2---:R-:W-:-:S05]  /*0b20*/  LEA R9, R12, R9, 0x18 ;  /* 0x000000090c097211 */ /* 0x004fca00078ec0ff */
[C---:B------:R-:W-:Y:S02]  /*0b30*/  IMAD R9, R6.reuse, 0x4, R9 ;  /* 0x0000000406097824 */ /* 0x040fe400078e0209 */
[----:B------:R-:W-:-:S03]  /*0b40*/  VIADD R6, R6, 0x4 ;  /* 0x0000000406067836 */ /* 0x000fc60000000000 */
[----:B------:R2:W-:Y:S04]  /*0b50*/  STS.128 [R9], RZ ;  /* 0x000000ff09007388 */ /* 0x0005e80000000c00 */
.L_x_61:
[----:B------:R-:W-:Y:S05]  /*0b60*/  @!P1 BRA `(.L_x_57) ;  /* 0x00000008002c9947 */ /* 0x000fea0003800000 */
[----:B------:R-:W3:Y:S01]  /*0b70*/  S2R R12, SR_CgaCtaId ;  /* 0x00000000000c7919 */ /* 0x000ee20000008800 */
[----:B-12---:R-:W-:Y:S01]  /*0b80*/  MOV R9, 0x400 ;  /* 0x0000040000097802 */ /* 0x006fe20000000f00 */
[----:B------:R-:W-:-:S04]  /*0b90*/  IMAD.MOV R8, RZ, RZ, -R8 ;  /* 0x000000ffff087224 */ /* 0x000fc800078e0a08 */
[----:B------:R-:W-:-:S05]  /*0ba0*/  VIADD R9, R9, 0x10 ;  /* 0x0000001009097836 */ /* 0x000fca0000000000 */
[----:B---3--:R-:W-:-:S05]  /*0bb0*/  LEA R9, R12, R9, 0x18 ;  /* 0x000000090c097211 */ /* 0x008fca00078ec0ff */
[----:B------:R-:W-:-:S07]  /*0bc0*/  IMAD R6, R6, 0x4, R9 ;  /* 0x0000000406067824 */ /* 0x000fce00078e0209 */
.L_x_62:
[----:B------:R-:W-:Y:S01]  /*0bd0*/  VIADD R8, R8, 0x1 ;  /* 0x0000000108087836 */ /* 0x000fe20000000000 */
[----:B------:R1:W-:Y:S04]  /*0be0*/  STS [R6], RZ ;  /* 0x000000ff06007388 */ /* 0x0003e80000000800 */
[----:B------:R-:W-:Y:S01]  /*0bf0*/  ISETP.NE.AND P0, PT, R8, RZ, PT ;  /* 0x000000ff0800720c */ /* 0x000fe20003f05270 */
[----:B-1----:R-:W-:-:S12]  /*0c00*/  VIADD R6, R6, 0x4 ;  /* 0x0000000406067836 */ /* 0x002fd80000000000 */
[----:B------:R-:W-:Y:S05]  /*0c10*/  @P0 BRA `(.L_x_62) ;  /* 0xfffffffc00ec0947 */ /* 0x000fea000383ffff */
[----:B------:R-:W-:Y:S05]  /*0c20*/  BRA `(.L_x_57) ;  /* 0x0000000400fc7947 */ /* 0x000fea0003800000 */
.L_x_56:
[C---:B------:R-:W-:Y:S01]  /*0c30*/  ISETP.GE.U32.AND P0, PT, R0.reuse, 0x2, PT ;  /* 0x000000020000780c */ /* 0x040fe20003f06070 */
[----:B------:R3:W-:Y:S01]  /*0c40*/  STL [R1], RZ ;  /* 0x000000ff01007387 */ /* 0x0007e20000100800 */
[C---:B------:R-:W-:Y:S02]  /*0c50*/  ISETP.GE.U32.AND P1, PT, R0.reuse, 0x3, PT ;  /* 0x000000030000780c */ /* 0x040fe40003f26070 */
[C---:B------:R-:W-:Y:S02]  /*0c60*/  ISETP.GE.U32.AND P2, PT, R0.reuse, 0x4, PT ;  /* 0x000000040000780c */ /* 0x040fe40003f46070 */
[C---:B------:R-:W-:Y:S02]  /*0c70*/  ISETP.GE.U32.AND P3, PT, R0.reuse, 0x5, PT ;  /* 0x000000050000780c */ /* 0x040fe40003f66070 */
[C---:B------:R-:W-:Y:S02]  /*0c80*/  ISETP.GE.U32.AND P4, PT, R0.reuse, 0x6, PT ;  /* 0x000000060000780c */ /* 0x040fe40003f86070 */
[----:B------:R-:W-:-:S02]  /*0c90*/  ISETP.GE.U32.AND P5, PT, R0, 0x7, PT ;  /* 0x000000070000780c */ /* 0x000fc40003fa6070 */
[C---:B------:R-:W-:Y:S01]  /*0ca0*/  ISETP.GE.U32.AND P6, PT, R0.reuse, 0x8, PT ;  /* 0x000000080000780c */ /* 0x040fe20003fc6070 */
[----:B------:R3:W-:Y:S01]  /*0cb0*/  @P0 STL [R1+0x4], RZ ;  /* 0x000004ff01000387 */ /* 0x0007e20000100800 */
[----:B------:R-:W-:-:S03]  /*0cc0*/  ISETP.GE.U32.AND P0, PT, R0, 0x9, PT ;  /* 0x000000090000780c */ /* 0x000fc60003f06070 */
        /* <DEDUP_REMOVED lines=109> */
[----:B------:R-:W-:-:S03]  /*13a0*/  ISETP.NE.AND P6, PT, R0, 0x40, PT ;  /* 0x000000400000780c */ /* 0x000fc60003fc5270 */
[----:B------:R3:W-:Y:S04]  /*13b0*/  @P0 STL [R1+0xe4], RZ ;  /* 0x0000e4ff01000387 */ /* 0x0007e80000100800 */
[----:B------:R3:W-:Y:S04]  /*13c0*/  @P1 STL [R1+0xe8], RZ ;  /* 0x0000e8ff01001387 */ /* 0x0007e80000100800 */
[----:B------:R3:W-:Y:S04]  /*13d0*/  @P2 STL [R1+0xec], RZ ;  /* 0x0000ecff01002387 */ /* 0x0007e80000100800 */
[----:B------:R3:W-:Y:S04]  /*13e0*/  @P3 STL [R1+0xf0], RZ ;  /* 0x0000f0ff01003387 */ /* 0x0007e80000100800 */
[----:B------:R3:W-:Y:S04]  /*13f0*/  @P4 STL [R1+0xf4], RZ ;  /* 0x0000f4ff01004387 */ /* 0x0007e80000100800 */
[----:B------:R3:W-:Y:S04]  /*1400*/  @P5 STL [R1+0xf8], RZ ;  /* 0x0000f8ff01005387 */ /* 0x0007e80000100800 */
[----:B------:R3:W-:Y:S02]  /*1410*/  @!P6 STL [R1+0xfc], RZ ;  /* 0x0000fcff0100e387 */ /* 0x0007e40000100800 */
.L_x_57:
[----:B------:R-:W-:Y:S01]  /*1420*/  I2FP.F32.U32 R12, R0 ;  /* 0x00000000000c7245 */ /* 0x000fe20000201000 */
[----:B------:R-:W4:Y:S04]  /*1430*/  LDCU.64 UR6, c[0x0][0x390] ;  /* 0x00007200ff0677ac */ /* 0x000f280008000a00 */
[----:B------:R-:W-:Y:S01]  /*1440*/  VIADD R6, R12, 0xc0cafb0d ;  /* 0xc0cafb0d0c067836 */ /* 0x000fe20000000000 */
[----:B------:R-:W-:-:S04]  /*1450*/  UIMAD.WIDE.U32 UR4, UR11, 0x4, URZ ;  /* 0x000000040b0478a5 */ /* 0x000fc8000f8e00ff */
[----:B0-----:R-:W-:Y:S01]  /*1460*/  LOP3.LUT R15, R6, 0xff800000, RZ, 0xc0, !PT ;  /* 0xff800000060f7812 */ /* 0x001fe200078ec0ff */
[----:B------:R-:W-:-:S04]  /*1470*/  IMAD.MOV.U32 R6, RZ, RZ, 0x3dc6b27f ;  /* 0x3dc6b27fff067424 */ /* 0x000fc800078e00ff */
[----:B------:R-:W-:-:S04]  /*1480*/  IMAD.IADD R13, R12, 0x1, -R15 ;  /* 0x000000010c0d7824 */ /* 0x000fc800078e0a0f */
[----:B------:R-:W-:Y:S01]  /*1490*/  FADD R13, R13, -1 ;  /* 0xbf8000000d0d7421 */ /* 0x000fe20000000000 */
[----:B----4-:R-:W-:-:S03]  /*14a0*/  UIADD3 UR6, UP0, UPT, UR4, UR6, URZ ;  /* 0x0000000604067290 */ /* 0x010fc6000ff1e0ff */
[C---:B------:R-:W-:Y:S01]  /*14b0*/  FFMA R6, R13.reuse, R6, -0.16845393180847167969 ;  /* 0xbe2c7f300d067423 */ /* 0x040fe20000000006 */
[----:B------:R-:W-:Y:S02]  /*14c0*/  UIADD3.X UR7, UPT, UPT, UR5, UR7, URZ, UP0, !UPT ;  /* 0x0000000705077290 */ /* 0x000fe400087fe4ff */
[----:B------:R-:W-:Y:S02]  /*14d0*/  IMAD.U32 R8, RZ, RZ, UR6 ;  /* 0x00000006ff087e24 */ /* 0x000fe4000f8e00ff */
[C---:B------:R-:W-:Y:S02]  /*14e0*/  FFMA R6, R13.reuse, R6, 0.1716887056827545166 ;  /* 0x3e2fcf2a0d067423 */ /* 0x040fe40000000006 */
[----:B-12---:R-:W-:Y:S02]  /*14f0*/  IMAD.U32 R9, RZ, RZ, UR7 ;  /* 0x00000007ff097e24 */ /* 0x006fe4000f8e00ff */
[----:B------:R-:W-:-:S04]  /*1500*/  FFMA R6, R13, R6, -0.17900948226451873779 ;  /* 0xbe374e430d067423 */ /* 0x000fc80000000006 */
[C---:B------:R-:W-:Y:S01]  /*1510*/  FFMA R6, R13.reuse, R6, 0.20512372255325317383 ;  /* 0x3e520bf40d067423 */ /* 0x040fe20000000006 */
[----:B------:R0:W5:Y:S01]  /*1520*/  LDG.E.CONSTANT R23, desc[UR12][R8.64] ;  /* 0x0000000c08177981 */ /* 0x000162000c1e9900 */
[C---:B------:R-:W-:Y:S01]  /*1530*/  ISETP.GT.U32.AND P0, PT, R12.reuse, 0x7f7fffff, PT ;  /* 0x7f7fffff0c00780c */ /* 0x040fe20003f04070 */
[----:B------:R-:W-:Y:S02]  /*1540*/  IMAD.MOV.U32 R17, RZ, RZ, 0x7f800000 ;  /* 0x7f800000ff117424 */ /* 0x000fe400078e00ff */
[C---:B------:R-:W-:Y:S01]  /*1550*/  FFMA R6, R13.reuse, R6, -0.24046532809734344482 ;  /* 0xbe763c8b0d067423 */ /* 0x040fe20000000006 */
[----:B------:R-:W-:Y:S01]  /*1560*/  UMOV UR6, 0xffffffff ;  /* 0xffffffff00067882 */ /* 0x000fe20000000000 */
[----:B------:R-:W-:Y:S01]  /*1570*/  UMOV UR9, UR4 ;  /* 0x0000000400097c82 */ /* 0x000fe20008000000 */
[----:B------:R-:W-:Y:S01]  /*1580*/  FFMA R12, R12, R17, +INF ;  /* 0x7f8000000c0c7423 */ /* 0x000fe20000000011 */
[C---:B------:R-:W-:Y:S01]  /*1590*/  FFMA R6, R13.reuse, R6, 0.28857114911079406738 ;  /* 0x3e93bf990d067423 */ /* 0x040fe20000000006 */
[----:B------:R-:W-:Y:S01]  /*15a0*/  USHF.L.U32 UR8, UR6, UR8, URZ ;  /* 0x0000000806087299 */ /* 0x000fe200080006ff */
[----:B------:R-:W-:Y:S01]  /*15b0*/  IMAD.MOV R20, RZ, RZ, -R3 ;  /* 0x000000ffff147224 */ /* 0x000fe200078e0a03 */
[----:B------:R-:W-:Y:S01]  /*15c0*/  UIADD3 UR6, UPT, UPT, -UR10, UR11, URZ ;  /* 0x0000000b0a067290 */ /* 0x000fe2000fffe1ff */
[----:B------:R-:W-:Y:S01]  /*15d0*/  FFMA R6, R13, R6, -0.36067417263984680176 ;  /* 0xbeb8aa490d067423 */ /* 0x000fe20000000006 */
[----:B------:R-:W-:Y:S01]  /*15e0*/  UIADD3 UR8, UPT, UPT, UR15, UR11, UR8 ;  /* 0x0000000b0f087290 */ /* 0x000fe2000fffe008 */
[----:B------:R-:W-:-:S02]  /*15f0*/  UMOV UR10, UR5 ;  /* 0x00000005000a7c82 */ /* 0x000fc40008000000 */
[----:B------:R-:W-:Y:S01]  /*1600*/  FFMA R6, R13, R6, 0.48089820146560668945 ;  /* 0x3ef6384a0d067423 */ /* 0x000fe20000000006 */
[----:B------:R-:W-:-:S03]  /*1610*/  UIADD3 UR8, UPT, UPT, UR8, 0x1, URZ ;  /* 0x0000000108087890 */ /* 0x000fc6000fffe0ff */
[----:B------:R-:W-:-:S04]  /*1620*/  FFMA R6, R13, R6, -0.72134751081466674805 ;  /* 0xbf38aa3b0d067423 */ /* 0x000fc80000000006 */
[----:B0-----:R-:W-:Y:S01]  /*1630*/  FMUL R8, R13, R6 ;  /* 0x000000060d087220 */ /* 0x001fe20000400000 */
[----:B------:R-:W-:-:S03]  /*1640*/  I2FP.F32.S32 R6, R15 ;  /* 0x0000000f00067245 */ /* 0x000fc60000201400 */
[C---:B------:R-:W-:Y:S02]  /*1650*/  FMUL R14, R13.reuse, R8 ;  /* 0x000000080d0e7220 */ /* 0x040fe40000400000 */
[----:B------:R-:W0:Y:S02]  /*1660*/  LDC.64 R8, c[0x0][0x3d0] ;  /* 0x0000f400ff087b82 */ /* 0x000e240000000a00 */
[----:B------:R-:W-:Y:S01]  /*1670*/  FFMA R14, R13, 1.4426950216293334961, R14 ;  /* 0x3fb8aa3b0d0e7823 */ /* 0x000fe2000000000e */
[----:B------:R-:W-:-:S04]  /*1680*/  FFMA R13, R6, 1.1920928955078125e-07, RZ ;  /* 0x34000000060d7823 */ /* 0x000fc800000000ff */
[----:B------:R-:W-:-:S04]  /*1690*/  @!P0 FADD R12, R14, R13 ;  /* 0x0000000d0e0c8221 */ /* 0x000fc80000000000 */
[----:B------:R-:W-:-:S05]  /*16a0*/  VIADD R6, R12, 0x1800000 ;  /* 0x018000000c067836 */ /* 0x000fca0000000000 */
[----:B------:R-:W-:-:S04]  /*16b0*/  LOP3.LUT R6, R6, 0x7f800000, RZ, 0xc0, !PT ;  /* 0x7f80000006067812 */ /* 0x000fc800078ec0ff */
[----:B------:R-:W-:Y:S02]  /*16c0*/  ISETP.GT.U32.AND P0, PT, R6, 0x1ffffff, PT ;  /* 0x01ffffff0600780c */ /* 0x000fe40003f04070 */
[C---:B------:R-:W-:Y:S02]  /*16d0*/  SHF.L.U64.HI R6, R0.reuse, 0x2, R5 ;  /* 0x0000000200067819 */ /* 0x040fe40000010205 */
[----:B0-----:R-:W-:-:S05]  /*16e0*/  LEA R8, P1, -R0, R8, 0x2 ;  /* 0x0000000800087211 */ /* 0x001fca00078211ff */
[----:B------:R-:W-:-:S04]  /*16f0*/  IMAD.X R9, R9, 0x1, ~R6, P1 ;  /* 0x0000000109097824 */ /* 0x000fc800008e0e06 */
[----:B------:R-:W-:Y:S05]  /*1700*/  @P0 BRA `(.L_x_63) ;  /* 0x0000000000100947 */ /* 0x000fea0003800000 */
[----:B------:R-:W-:Y:S01]  /*1710*/  IMAD.MOV.U32 R6, RZ, RZ, R12 ;  /* 0x000000ffff067224 */ /* 0x000fe200078e000c */
[----:B------:R-:W-:-:S07]  /*1720*/  MOV R12, 0x1740 ;  /* 0x00001740000c7802 */ /* 0x000fce0000000f00 */
[----:B---3-5:R-:W-:Y:S05]  /*1730*/  CALL.REL.NOINC `($__internal_2_$__cuda_sm20_rcp_rn_f32_slowpath) ;  /* 0x0000000c00007944 */ /* 0x028fea0003c00000 */
[----:B------:R-:W-:Y:S05]  /*1740*/  BRA `(.L_x_64) ;  /* 0x0000000000107947 */ /* 0x000fea0003800000 */
.L_x_63:
[----:B------:R-:W0:Y:S02]  /*1750*/  MUFU.RCP R13, R12 ;  /* 0x0000000c000d7308 */ /* 0x000e240000001000 */
[----:B0-----:R-:W-:-:S04]  /*1760*/  FFMA R6, R12, R13, -1 ;  /* 0xbf8000000c067423 */ /* 0x001fc8000000000d */
[----:B------:R-:W-:-:S04]  /*1770*/  FADD.FTZ R6, -R6, -RZ ;  /* 0x800000ff06067221 */ /* 0x000fc80000010100 */
[----:B------:R-:W-:-:S07]  /*1780*/  FFMA R6, R13, R6, R13 ;  /* 0x000000060d067223 */ /* 0x000fce000000000d */
.L_x_64:
[----:B-----5:R-:W-:Y:S01]  /*1790*/  FMUL R19, R19, R6 ;  /* 0x0000000613137220 */ /* 0x020fe20000400000 */
[----:B------:R-:W-:Y:S01]  /*17a0*/  IMAD.MOV.U32 R18, RZ, RZ, 0x7fc00000 ;  /* 0x7fc00000ff127424 */ /* 0x000fe200078e00ff */
[----:B------:R-:W0:Y:S01]  /*17b0*/  LDCU.64 UR28, c[0x0][0x390] ;  /* 0x00007200ff1c77ac */ /* 0x000e220008000a00 */
[----:B------:R-:W-:Y:S02]  /*17c0*/  IMAD.MOV.U32 R21, RZ, RZ, RZ ;  /* 0x000000ffff157224 */ /* 0x000fe400078e00ff */
[----:B------:R-:W-:Y:S01]  /*17d0*/  IMAD.MOV.U32 R22, RZ, RZ, RZ ;  /* 0x000000ffff167224 */ /* 0x000fe200078e00ff */
[----:B------:R-:W1:Y:S01]  /*17e0*/  LDCU.64 UR30, c[0x0][0x3d0] ;  /* 0x00007a00ff1e77ac */ /* 0x000e620008000a00 */
[----:B------:R-:W-:Y:S02]  /*17f0*/  IMAD.MOV.U32 R25, RZ, RZ, RZ ;  /* 0x000000ffff197224 */ /* 0x000fe400078e00ff */
[----:B------:R-:W-:Y:S01]  /*1800*/  IMAD.MOV.U32 R6, RZ, RZ, RZ ;  /* 0x000000ffff067224 */ /* 0x000fe200078e00ff */
[----:B------:R-:W2:Y:S01]  /*1810*/  LDCU.128 UR16, c[0x0][0x3c0] ;  /* 0x00007800ff1077ac */ /* 0x000ea20008000c00 */
[----:B------:R-:W4:Y:S01]  /*1820*/  LDCU.128 UR20, c[0x0][0x380] ;  /* 0x00007000ff1477ac */ /* 0x000f220008000c00 */
[----:B------:R-:W0:Y:S01]  /*1830*/  LDCU.128 UR24, c[0x0][0x3c0] ;  /* 0x00007800ff1877ac */ /* 0x000e220008000c00 */
[----:B------:R-:W-:-:S05]  /*1840*/  UMOV UR32, 0x1 ;  /* 0x0000000100207882 */ /* 0x000fca0000000000 */
.L_x_68:
[----:B----4-:R-:W-:Y:S02]  /*1850*/  UIADD3 UR4, UP1, UPT, UR9, UR22, URZ ;  /* 0x0000001609047290 */ /* 0x010fe4000ff3e0ff */
[----:B------:R-:W-:Y:S02]  /*1860*/  UIADD3 UR7, UP0, UPT, UR9, UR20, URZ ;  /* 0x0000001409077290 */ /* 0x000fe4000ff1e0ff */
[----:B------:R-:W-:Y:S02]  /*1870*/  UIADD3.X UR5, UPT, UPT, UR10, UR23, URZ, UP1, !UPT ;  /* 0x000000170a057290 */ /* 0x000fe40008ffe4ff */
[----:B------:R-:W-:Y:S01]  /*1880*/  UIADD3.X UR11, UPT, UPT, UR10, UR21, URZ, UP0, !UPT ;  /* 0x000000150a0b7290 */ /* 0x000fe200087fe4ff */
[----:B------:R-:W-:Y:S02]  /*1890*/  IMAD.U32 R12, RZ, RZ, UR4 ;  /* 0x00000004ff0c7e24 */ /* 0x000fe4000f8e00ff */
[----:B------:R-:W-:Y:S02]  /*18a0*/  IMAD.U32 R14, RZ, RZ, UR7 ;  /* 0x00000007ff0e7e24 */ /* 0x000fe4000f8e00ff */
[----:B------:R-:W-:-:S02]  /*18b0*/  IMAD.U32 R13, RZ, RZ, UR5 ;  /* 0x00000005ff0d7e24 */ /* 0x000fc4000f8e00ff */
[----:B------:R-:W-:-:S04]  /*18c0*/  IMAD.U32 R15, RZ, RZ, UR11 ;  /* 0x0000000bff0f7e24 */ /* 0x000fc8000f8e00ff */
[----:B------:R4:W3:Y:S04]  /*18d0*/  LDG.E.CONSTANT R13, desc[UR12][R12.64] ;  /* 0x0000000c0c0d7981 */ /* 0x0008e8000c1e9900 */
[----:B------:R-:W3:Y:S01]  /*18e0*/  LDG.E.CONSTANT R14, desc[UR12][R14.64] ;  /* 0x0000000c0e0e7981 */ /* 0x000ee2000c1e9900 */
[----:B------:R-:W-:-:S13]  /*18f0*/  ISETP.GT.U32.AND P0, PT, R0, 0x40, PT ;  /* 0x000000400000780c */ /* 0x000fda0003f04070 */
[----:B------:R-:W-:-:S05]  /*1900*/  @!P0 IMAD R24, R22, 0x4, R1 ;  /* 0x0000000416188824 */ /* 0x000fca00078e0201 */
[----:B--2---:R-:W2:Y:S01]  /*1910*/  @!P0 LDL R26, [R24] ;  /* 0x00000000181a8983 */ /* 0x004ea20000100800 */
[----:B0-----:R-:W-:Y:S01]  /*1920*/  UIADD3 UR4, UP0, UPT, UR9, UR28, URZ ;  /* 0x0000001c09047290 */ /* 0x001fe2000ff1e0ff */
[----:B----4-:R-:W0:Y:S03]  /*1930*/  @P0 S2R R12, SR_CgaCtaId ;  /* 0x00000000000c0919 */ /* 0x010e260000008800 */
[----:B------:R-:W-:Y:S02]  /*1940*/  UIADD3.X UR5, UPT, UPT, UR10, UR29, URZ, UP0, !UPT ;  /* 0x0000001d0a057290 */ /* 0x000fe400087fe4ff */
[----:B------:R-:W-:Y:S01]  /*1950*/  UISETP.NE.AND UP0, UPT, UR32, 0x1, UPT ;  /* 0x000000012000788c */ /* 0x000fe2000bf05270 */
[----:B------:R-:W-:-:S05]  /*1960*/  IMAD.U32 R16, RZ, RZ, UR4 ;  /* 0x00000004ff107e24 */ /* 0x000fca000f8e00ff */
[----:B------:R-:W-:Y:S01]  /*1970*/  PLOP3.LUT P1, PT, PT, PT, UP0, 0x80, 0x8 ;  /* 0x000000000008781c */ /* 0x000fe20003f2f008 */
[----:B-----5:R-:W-:Y:S01]  /*1980*/  IMAD.MOV.U32 R27, RZ, RZ, R23 ;  /* 0x000000ffff1b7224 */ /* 0x020fe200078e0017 */
[----:B------:R-:W-:Y:S01]  /*1990*/  UIADD3 UR7, UPT, UPT, UR32, -0x1, URZ ;  /* 0xffffffff20077890 */ /* 0x000fe2000fffe0ff */
[----:B------:R-:W-:-:S05]  /*19a0*/  IMAD.U32 R17, RZ, RZ, UR5 ;  /* 0x00000005ff117e24 */ /* 0x000fca000f8e00ff */
[----:B------:R4:W5:Y:S01]  /*19b0*/  LDG.E.CONSTANT R23, desc[UR12][R16.64] ;  /* 0x0000000c10177981 */ /* 0x000962000c1e9900 */
[----:B---3--:R-:W-:-:S05]  /*19c0*/  FADD R15, R14, -R13 ;  /* 0x8000000d0e0f7221 */ /* 0x008fca0000000000 */
[----:B------:R-:W-:Y:S01]  /*19d0*/  R2UR UR4, R15 ;  /* 0x000000000f0472ca */ /* 0x000fe200000e0000 */
[--C-:B------:R-:W-:Y:S01]  /*19e0*/  @P1 FADD R14, R14, -R27.reuse ;  /* 0x8000001b0e0e1221 */ /* 0x100fe20000000000 */
[----:B------:R-:W-:Y:S01]  /*19f0*/  @P1 FADD R13, R13, -R27 ;  /* 0x8000001b0d0d1221 */ /* 0x000fe20000000000 */
[----:B------:R-:W-:-:S05]  /*1a00*/  @P0 MOV R15, 0x400 ;  /* 0x00000400000f0802 */ /* 0x000fca0000000f00 */
[----:B------:R-:W-:-:S05]  /*1a10*/  @P0 VIADD R15, R15, 0x10 ;  /* 0x000000100f0f0836 */ /* 0x000fca0000000000 */
[----:B------:R-:W-:Y:S02]  /*1a20*/  @P1 FMNMX3 R13, |R14|, UR4, |R13|, !PT ;  /* 0x000000040e0d1c76 */ /* 0x000fe4000f80060d */
[----:B0-----:R-:W-:Y:S02]  /*1a30*/  @P0 LEA R15, R12, R15, 0x18 ;  /* 0x0000000f0c0f0211 */ /* 0x001fe400078ec0ff */
[----:B------:R-:W-:Y:S02]  /*1a40*/  @P1 R2UR UR5, R13 ;  /* 0x000000000d0512ca */ /* 0x000fe400000e0000 */
[----:B------:R-:W-:Y:S01]  /*1a50*/  ISETP.LE.AND P1, PT, R3, UR7, PT ;  /* 0x0000000703007c0c */ /* 0x000fe2000bf23270 */
[----:B------:R-:W-:-:S05]  /*1a60*/  @P0 IMAD R12, R22, 0x4, R15 ;  /* 0x00000004160c0824 */ /* 0x000fca00078e020f */
[----:B------:R-:W2:Y:S05]  /*1a70*/  @P0 LDS R26, [R12] ;  /* 0x000000000c1a0984 */ /* 0x000eaa0000000800 */
[----:B------:R-:W-:Y:S02]  /*1a80*/  @UP0 UMOV UR4, UR5 ;  /* 0x0000000500040c82 */ /* 0x000fe40008000000 */
[----:B------:R-:W-:Y:S01]  /*1a90*/  @!P1 FADD R21, R21, UR4 ;  /* 0x0000000415159e21 */ /* 0x000fe20008000000 */
[C---:B------:R-:W-:Y:S01]  /*1aa0*/  @!P1 ISETP.NE.AND P2, PT, R20.reuse, -0x1, PT ;  /* 0xffffffff1400980c */ /* 0x040fe20003f45270 */
[----:B------:R-:W-:Y:S02]  /*1ab0*/  IMAD.MOV.U32 R14, RZ, RZ, R18 ;  /* 0x000000ffff0e7224 */ /* 0x000fe400078e0012 */
[----:B------:R-:W-:Y:S01]  /*1ac0*/  @!P1 FMUL R13, R21, R2 ;  /* 0x00000002150d9220 */ /* 0x000fe20000400000 */
[----:B------:R-:W-:-:S04]  /*1ad0*/  VIADD R20, R20, 0x1 ;  /* 0x0000000114147836 */ /* 0x000fc80000000000 */
[----:B------:R-:W-:Y:S01]  /*1ae0*/  @!P1 FSEL R18, R13, R18, !P2 ;  /* 0x000000120d129208 */ /* 0x000fe20005000000 */
[----:B------:R-:W-:Y:S01]  /*1af0*/  @P1 FADD R13, -R14, UR4 ;  /* 0x000000040e0d1e21 */ /* 0x000fe20008000100 */
[----:B------:R-:W-:-:S03]  /*1b00*/  ISETP.NE.AND P2, PT, R20, RZ, PT ;  /* 0x000000ff1400720c */ /* 0x000fc60003f45270 */
[----:B------:R-:W-:Y:S01]  /*1b10*/  @P1 FFMA R18, R13, R2, R14 ;  /* 0x000000020d121223 */ /* 0x000fe2000000000e */
[----:B------:R-:W-:-:S04]  /*1b20*/  ISETP.LE.AND P1, PT, R3, UR7, PT ;  /* 0x0000000703007c0c */ /* 0x000fc8000bf23270 */
[----:B------:R-:W-:-:S04]  /*1b30*/  FSEL R13, R18, +QNAN , !P2 ;  /* 0x7fc00000120d7808 */ /* 0x000fc80005000000 */
[----:B------:R-:W-:-:S04]  /*1b40*/  FSEL R13, R13, R18, !P1 ;  /* 0x000000120d0d7208 */ /* 0x000fc80004800000 */
[----:B------:R-:W-:-:S04]  /*1b50*/  FSETP.NAN.AND P1, PT, R13, R13, PT ;  /* 0x0000000d0d00720b */ /* 0x000fc80003f28000 */
[----:B----4-:R-:W-:Y:S01]  /*1b60*/  FSEL R17, R13, RZ, !P1 ;  /* 0x000000ff0d117208 */ /* 0x010fe20004800000 */
[----:B------:R-:W-:-:S04]  /*1b70*/  VIADD R15, R0, 0xffffffff ;  /* 0xffffffff000f7836 */ /* 0x000fc80000000000 */
[----:B--2---:R-:W-:Y:S01]  /*1b80*/  FADD R13, R17, -R26 ;  /* 0x8000001a110d7221 */ /* 0x004fe20000000000 */
[----:B------:R0:W-:Y:S03]  /*1b90*/  @!P0 STL [R24], R17 ;  /* 0x0000001118008387 */ /* 0x0001e60000100800 */
[--C-:B------:R-:W-:Y:S01]  /*1ba0*/  FADD R14, R13, R6.reuse ;  /* 0x000000060d0e7221 */ /* 0x100fe20000000000 */
[----:B------:R-:W-:Y:S01]  /*1bb0*/  FSETP.GE.AND P1, PT, |R6|, |R13|, PT ;  /* 0x4000000d0600720b */ /* 0x000fe20003f26200 */
[----:B------:R0:W-:Y:S01]  /*1bc0*/  @P0 STS [R12], R17 ;  /* 0x000000110c000388 */ /* 0x0001e20000000800 */
[----:B------:R-:W-:Y:S01]  /*1bd0*/  ISETP.LE.AND P0, PT, R15, UR7, PT ;  /* 0x000000070f007c0c */ /* 0x000fe2000bf03270 */
[----:B------:R-:W-:-:S04]  /*1be0*/  FADD R16, -R14, R6 ;  /* 0x000000060e107221 */ /* 0x000fc80000000100 */
[C---:B------:R-:W-:Y:S01]  /*1bf0*/  FADD R16, R13.reuse, R16 ;  /* 0x000000100d107221 */ /* 0x040fe20000000000 */
[----:B------:R-:W-:-:S05]  /*1c00*/  FADD R13, R13, -R14 ;  /* 0x8000000e0d0d7221 */ /* 0x000fca0000000000 */
[----:B------:R-:W-:Y:S01]  /*1c10*/  @!P1 FADD R16, R13, R6 ;  /* 0x000000060d109221 */ /* 0x000fe20000000000 */
[----:B------:R-:W-:-:S03]  /*1c20*/  IMAD.MOV.U32 R6, RZ, RZ, R14 ;  /* 0x000000ffff067224 */ /* 0x000fc600078e000e */
[----:B------:R-:W-:Y:S01]  /*1c30*/  FADD R25, R16, R25 ;  /* 0x0000001910197221 */ /* 0x000fe20000000000 */
[----:B0-----:R-:W-:Y:S06]  /*1c40*/  @!P0 BRA `(.L_x_65) ;  /* 0x00000004008c8947 */ /* 0x001fec0003800000 */
[----:B------:R-:W-:Y:S01]  /*1c50*/  ISETP.NE.AND P0, PT, R4, R7, PT ;  /* 0x000000070400720c */ /* 0x000fe20003f05270 */
[----:B------:R-:W-:-:S12]  /*1c60*/  USHF.R.S32.HI UR7, URZ, 0x1f, UR14 ;  /* 0x0000001fff077899 */ /* 0x000fd8000801140e */
[----:B------:R-:W-:Y:S05]  /*1c70*/  @!P0 BRA `(.L_x_66) ;  /* 0x0000000000448947 */ /* 0x000fea0003800000 */
[----:B-1----:R-:W-:Y:S01]  /*1c80*/  UIADD3 UR4, UP0, UP1, UR9, 0x4, UR30 ;  /* 0x0000000409047890 */ /* 0x002fe2000f91e01e */
[----:B------:R-:W-:Y:S02]  /*1c90*/  IMAD.U32 R13, RZ, RZ, UR14 ;  /* 0x0000000eff0d7e24 */ /* 0x000fe4000f8e00ff */
[----:B------:R-:W-:Y:S01]  /*1ca0*/  IMAD.U32 R16, RZ, RZ, UR14 ;  /* 0x0000000eff107e24 */ /* 0x000fe2000f8e00ff */
[----:B------:R-:W-:Y:S01]  /*1cb0*/  UIADD3.X UR5, UPT, UPT, UR10, UR31, URZ, UP0, UP1 ;  /* 0x0000001f0a057290 */ /* 0x000fe200087e24ff */
[----:B------:R-:W-:Y:S01]  /*1cc0*/  IMAD.U32 R17, RZ, RZ, UR7 ;  /* 0x00000007ff117e24 */ /* 0x000fe2000f8e00ff */
[----:B------:R-:W-:Y:S01]  /*1cd0*/  LEA R12, P0, R13, R8, 0x2 ;  /* 0x000000080d0c7211 */ /* 0x000fe200078010ff */
[----:B------:R-:W-:-:S03]  /*1ce0*/  IMAD.U32 R14, RZ, RZ, UR4 ;  /* 0x00000004ff0e7e24 */ /* 0x000fc6000f8e00ff */
[----:B------:R-:W-:Y:S01]  /*1cf0*/  LEA.HI.X R13, R16, R9, R17, 0x2, P0 ;  /* 0x00000009100d7211 */ /* 0x000fe200000f1411 */
[----:B------:R-:W-:-:S05]  /*1d00*/  IMAD.U32 R15, RZ, RZ, UR5 ;  /* 0x00000005ff0f7e24 */ /* 0x000fca000f8e00ff */
[----:B------:R-:W2:Y:S04]  /*1d10*/  LDG.E.CONSTANT R14, desc[UR12][R14.64] ;  /* 0x0000000c0e0e7981 */ /* 0x000ea8000c1e9900 */
[----:B------:R-:W2:Y:S02]  /*1d20*/  LDG.E.CONSTANT R13, desc[UR12][R12.64+0x4] ;  /* 0x0000040c0c0d7981 */ /* 0x000ea4000c1e9900 */
[----:B--2---:R-:W-:-:S13]  /*1d30*/  ISETP.NE.AND P0, PT, R14, R13, PT ;  /* 0x0000000d0e00720c */ /* 0x004fda0003f05270 */
[----:B------:R-:W-:Y:S01]  /*1d40*/  @P0 IADD3 R16, P1, PT, R10, UR9, RZ ;  /* 0x000000090a100c10 */ /* 0x000fe2000ff3e0ff */
[----:B------:R-:W-:-:S03]  /*1d50*/  @P0 IMAD.MOV.U32 R27, RZ, RZ, 0x7fc00000 ;  /* 0x7fc00000ff1b0424 */ /* 0x000fc600078e00ff */
[----:B------:R-:W-:-:S05]  /*1d60*/  @P0 IADD3.X R17, PT, PT, R11, UR10, RZ, P1, !PT ;  /* 0x0000000a0b110c10 */ /* 0x000fca0008ffe4ff */
[----:B------:R0:W-:Y:S01]  /*1d70*/  @P0 STG.E desc[UR12][R16.64], R27 ;  /* 0x0000001b10000986 */ /* 0x0001e2000c10190c */
[----:B------:R-:W-:Y:S05]  /*1d80*/  @P0 BRA `(.L_x_65) ;  /* 0x00000004003c0947 */ /* 0x000fea0003800000 */
.L_x_66:
[----:B------:R-:W-:Y:S01]  /*1d90*/  R2UR UR5, R0 ;  /* 0x00000000000572ca */ /* 0x000fe200000e0000 */
[----:B------:R-:W-:Y:S01]  /*1da0*/  USHF.R.S32.HI UR4, URZ, 0x1f, UR15 ;  /* 0x0000001fff047899 */ /* 0x000fe2000801140f */
[----:B------:R-:W-:Y:S01]  /*1db0*/  R2UR UR11, R5 ;  /* 0x00000000050b72ca */ /* 0x000fe200000e0000 */
[----:B------:R-:W-:Y:S02]  /*1dc0*/  UIMAD.WIDE UR34, UR8, 0x4, UR16 ;  /* 0x00000004082278a5 */ /* 0x000fe4000f8e0210 */
[----:B------:R-:W-:-:S08]  /*1dd0*/  UIMAD.WIDE UR36, UR8, 0x4, UR18 ;  /* 0x00000004082478a5 */ /* 0x000fd0000f8e0212 */
[----:B------:R-:W-:-:S04]  /*1de0*/  UIADD3 UR5, UP0, UP1, UR14, UR15, -UR5 ;  /* 0x0000000f0e057290 */ /* 0x000fc8000f91e805 */
[----:B------:R-:W-:Y:S02]  /*1df0*/  UIADD3.X UR7, UPT, UPT, UR7, UR4, ~UR11, UP0, UP1 ;  /* 0x0000000407077290 */ /* 0x000fe400087e2c0b */
[----:B------:R-:W-:Y:S02]  /*1e00*/  USHF.L.U32 UR4, UR5, 0x2, URZ ;  /* 0x0000000205047899 */ /* 0x000fe400080006ff */
[----:B------:R-:W-:Y:S02]  /*1e10*/  USHF.L.U64.HI UR5, UR5, 0x2, UR7 ;  /* 0x0000000205057899 */ /* 0x000fe40008010207 */
[----:B------:R-:W-:-:S04]  /*1e20*/  UIADD3 UR7, UP0, UPT, UR4, UR24, URZ ;  /* 0x0000001804077290 */ /* 0x000fc8000ff1e0ff */
[----:B------:R-:W-:Y:S02]  /*1e30*/  UIADD3.X UR11, UPT, UPT, UR5, UR25, URZ, UP0, !UPT ;  /* 0x00000019050b7290 */ /* 0x000fe400087fe4ff */
[----:B------:R-:W-:Y:S01]  /*1e40*/  UIADD3 UR4, UP0, UPT, UR4, UR26, URZ ;  /* 0x0000001a04047290 */ /* 0x000fe2000ff1e0ff */
[----:B------:R-:W-:-:S03]  /*1e50*/  IMAD.U32 R26, RZ, RZ, UR7 ;  /* 0x00000007ff1a7e24 */ /* 0x000fc6000f8e00ff */
[----:B------:R-:W-:Y:S01]  /*1e60*/  UIADD3.X UR5, UPT, UPT, UR5, UR27, URZ, UP0, !UPT ;  /* 0x0000001b05057290 */ /* 0x000fe200087fe4ff */
[----:B------:R-:W-:Y:S02]  /*1e70*/  IMAD.U32 R13, RZ, RZ, UR35 ;  /* 0x00000023ff0d7e24 */ /* 0x000fe4000f8e00ff */
[----:B------:R-:W-:Y:S02]  /*1e80*/  IMAD.U32 R15, RZ, RZ, UR37 ;  /* 0x00000025ff0f7e24 */ /* 0x000fe4000f8e00ff */
[----:B0-----:R-:W-:Y:S02]  /*1e90*/  IMAD.U32 R16, RZ, RZ, UR4 ;  /* 0x00000004ff107e24 */ /* 0x001fe4000f8e00ff */
[----:B------:R-:W-:Y:S02]  /*1ea0*/  IMAD.U32 R27, RZ, RZ, UR11 ;  /* 0x0000000bff1b7e24 */ /* 0x000fe4000f8e00ff */
[----:B------:R-:W-:Y:S02]  /*1eb0*/  IMAD.U32 R12, RZ, RZ, UR34 ;  /* 0x00000022ff0c7e24 */ /* 0x000fe4000f8e00ff */
[----:B------:R-:W-:Y:S01]  /*1ec0*/  IMAD.U32 R14, RZ, RZ, UR36 ;  /* 0x00000024ff0e7e24 */ /* 0x000fe2000f8e00ff */
[----:B------:R-:W2:Y:S01]  /*1ed0*/  LDG.E.CONSTANT R26, desc[UR12][R26.64+0x4] ;  /* 0x0000040c1a1a7981 */ /* 0x000ea2000c1e9900 */
[----:B------:R-:W-:-:S03]  /*1ee0*/  IMAD.U32 R17, RZ, RZ, UR5 ;  /* 0x00000005ff117e24 */ /* 0x000fc6000f8e00ff */
[----:B------:R-:W2:Y:S04]  /*1ef0*/  LDG.E.CONSTANT R13, desc[UR12][R12.64] ;  /* 0x0000000c0c0d7981 */ /* 0x000ea8000c1e9900 */
[----:B------:R-:W3:Y:S04]  /*1f00*/  LDG.E.CONSTANT R15, desc[UR12][R14.64] ;  /* 0x0000000c0e0f7981 */ /* 0x000ee8000c1e9900 */
[----:B------:R-:W3:Y:S01]  /*1f10*/  LDG.E.CONSTANT R16, desc[UR12][R16.64+0x4] ;  /* 0x0000040c10107981 */ /* 0x000ee2000c1e9900 */
[----:B------:R-:W-:Y:S02]  /*1f20*/  FSETP.GT.AND P0, PT, R6, -R25, PT ;  /* 0x800000190600720b */ /* 0x000fe40003f04000 */
[----:B--2---:R-:W-:-:S02]  /*1f30*/  FMNMX R24, R26, R13, !PT ;  /* 0x0000000d1a187209 */ /* 0x004fc40007800000 */
[----:B---3--:R-:W-:-:S04]  /*1f40*/  FMNMX R29, R16, R15, PT ;  /* 0x0000000f101d7209 */ /* 0x008fc80003800000 */
[C---:B------:R-:W-:Y:S01]  /*1f50*/  FSETP.GT.AND P0, PT, R24.reuse, R29, P0 ;  /* 0x0000001d1800720b */ /* 0x040fe20000704000 */
[----:B------:R-:W-:-:S12]  /*1f60*/  FADD R13, R24, -R29 ;  /* 0x8000001d180d7221 */ /* 0x000fd80000000000 */
[----:B------:R-:W-:Y:S01]  /*1f70*/  @!P0 IADD3 R26, P1, PT, R10, UR9, RZ ;  /* 0x000000090a1a8c10 */ /* 0x000fe2000ff3e0ff */
[----:B------:R-:W-:-:S03]  /*1f80*/  @!P0 IMAD.MOV.U32 R28, RZ, RZ, 0x7fc00000 ;  /* 0x7fc00000ff1c8424 */ /* 0x000fc600078e00ff */
[----:B------:R-:W-:-:S05]  /*1f90*/  @!P0 IADD3.X R27, PT, PT, R11, UR10, RZ, P1, !PT ;  /* 0x0000000a0b1b8c10 */ /* 0x000fca0008ffe4ff */
[----:B------:R2:W-:Y:S01]  /*1fa0*/  @!P0 STG.E desc[UR12][R26.64], R28 ;  /* 0x0000001c1a008986 */ /* 0x0005e2000c10190c */
[----:B------:R-:W-:Y:S05]  /*1fb0*/  @!P0 BRA `(.L_x_65) ;  /* 0x0000000000b08947 */ /* 0x000fea0003800000 */
[----:B------:R-:W0:Y:S01]  /*1fc0*/  MUFU.RCP R14, R13 ;  /* 0x0000000d000e7308 */ /* 0x000e220000001000 */
[----:B------:R-:W-:-:S07]  /*1fd0*/  FADD R12, R25, R6 ;  /* 0x00000006190c7221 */ /* 0x000fce0000000000 */
[----:B------:R-:W3:Y:S01]  /*1fe0*/  FCHK P0, R12, R13 ;  /* 0x0000000d0c007302 */ /* 0x000ee20000000000 */
[----:B0-----:R-:W-:-:S04]  /*1ff0*/  FFMA R15, -R13, R14, 1 ;  /* 0x3f8000000d0f7423 */ /* 0x001fc8000000010e */
[----:B------:R-:W-:-:S04]  /*2000*/  FFMA R15, R14, R15, R14 ;  /* 0x0000000f0e0f7223 */ /* 0x000fc8000000000e */
[----:B------:R-:W-:-:S04]  /*2010*/  FFMA R14, R12, R15, RZ ;  /* 0x0000000f0c0e7223 */ /* 0x000fc800000000ff */
[----:B------:R-:W-:-:S04]  /*2020*/  FFMA R16, -R13, R14, R12 ;  /* 0x0000000e0d107223 */ /* 0x000fc8000000010c */
[----:B------:R-:W-:Y:S01]  /*2030*/  FFMA R14, R15, R16, R14 ;  /* 0x000000100f0e7223 */ /* 0x000fe2000000000e */
[----:B---3--:R-:W-:Y:S06]  /*2040*/  @!P0 BRA `(.L_x_67) ;  /* 0x0000000000088947 */ /* 0x008fec0003800000 */
[----:B------:R-:W-:-:S07]  /*2050*/  MOV R15, 0x2070 ;  /* 0x00002070000f7802 */ /* 0x000fce0000000f00 */
[----:B-12--5:R-:W-:Y:S05]  /*2060*/  CALL.REL.NOINC `($__internal_3_$__cuda_sm3x_div_rn_noftz_f32_slowpath) ;  /* 0x0000000400847944 */ /* 0x026fea0003c00000 */
.L_x_67:
        /* <DEDUP_REMOVED lines=27> */
[----:B------:R-:W-:Y:S02]  /*2220*/  FSETP.NEU.AND P0, PT, R12, RZ, PT ;  /* 0x000000ff0c00720b */ /* 0x000fe40003f0d000 */
[----:B------:R-:W-:Y:S02]  /*2230*/  IADD3 R12, P1, PT, R10, UR9, RZ ;  /* 0x000000090a0c7c10 */ /* 0x000fe4000ff3e0ff */
[----:B------:R-:W-:Y:S02]  /*2240*/  FSEL R14, R13, -INF , P0 ;  /* 0xff8000000d0e7808 */ /* 0x000fe40000000000 */
[----:B------:R-:W-:-:S03]  /*2250*/  IADD3.X R13, PT, PT, R11, UR10, RZ, P1, !PT ;  /* 0x0000000a0b0d7c10 */ /* 0x000fc60008ffe4ff */
[----:B------:R-:W-:-:S05]  /*2260*/  FMUL R15, R19, R14 ;  /* 0x0000000e130f7220 */ /* 0x000fca0000400000 */
[----:B------:R3:W-:Y:S02]  /*2270*/  STG.E desc[UR12][R12.64], R15 ;  /* 0x0000000f0c007986 */ /* 0x0007e4000c10190c */
.L_x_65:
[----:B------:R-:W-:Y:S01]  /*2280*/  UIADD3 UR9, UP0, UPT, UR9, 0x4, URZ ;  /* 0x0000000409097890 */ /* 0x000fe2000ff1e0ff */
[----:B---3--:R-:W-:Y:S01]  /*2290*/  VIADD R13, R22, 0x1 ;  /* 0x00000001160d7836 */ /* 0x008fe20000000000 */
[----:B------:R-:W-:Y:S02]  /*22a0*/  UIADD3 UR6, UPT, UPT, UR6, 0x1, URZ ;  /* 0x0000000106067890 */ /* 0x000fe4000fffe0ff */
[----:B------:R-:W-:Y:S02]  /*22b0*/  UIADD3.X UR10, UPT, UPT, URZ, UR10, URZ, UP0, !UPT ;  /* 0x0000000aff0a7290 */ /* 0x000fe400087fe4ff */
[----:B------:R-:W-:Y:S01]  /*22c0*/  UISETP.NE.AND UP0, UPT, UR6, URZ, UPT ;  /* 0x000000ff0600728c */ /* 0x000fe2000bf05270 */
[C---:B------:R-:W-:Y:S01]  /*22d0*/  ISETP.NE.AND P0, PT, R13.reuse, R0, PT ;  /* 0x000000000d00720c */ /* 0x040fe20003f05270 */
[----:B------:R-:W-:Y:S02]  /*22e0*/  UIADD3 UR14, UPT, UPT, UR14, 0x1, URZ ;  /* 0x000000010e0e7890 */ /* 0x000fe4000fffe0ff */
[----:B------:R-:W-:Y:S01]  /*22f0*/  UIADD3 UR32, UPT, UPT, UR32, 0x1, URZ ;  /* 0x0000000120207890 */ /* 0x000fe2000fffe0ff */
[----:B------:R-:W-:Y:S01]  /*2300*/  SEL R22, R13, RZ, P0 ;  /* 0x000000ff0d167207 */ /* 0x000fe20000000000 */
[----:B------:R-:W-:-:S03]  /*2310*/  UIADD3 UR8, UPT, UPT, UR8, 0x1, URZ ;  /* 0x0000000108087890 */ /* 0x000fc6000fffe0ff */
[----:B------:R-:W-:Y:S09]  /*2320*/  BRA.U UP0, `(.L_x_68) ;  /* 0xfffffff500487547 */ /* 0x000ff2000b83ffff */
[----:B-1----:R-:W-:Y:S05]  /*2330*/  EXIT ;  /* 0x000000000000794d */ /* 0x002fea0003800000 */
        .weak           $__internal_2_$__cuda_sm20_rcp_rn_f32_slowpath
        .type           $__internal_2_$__cuda_sm20_rcp_rn_f32_slowpath,@function
        .size           $__internal_2_$__cuda_sm20_rcp_rn_f32_slowpath,($__internal_3_$__cuda_sm3x_div_rn_noftz_f32_slowpath - $__internal_2_$__cuda_sm20_rcp_rn_f32_slowpath)
$__internal_2_$__cuda_sm20_rcp_rn_f32_slowpath:
[----:B------:R-:W-:-:S05]  /*2340*/  IMAD.SHL.U32 R13, R6, 0x2, RZ ;  /* 0x00000002060d7824 */ /* 0x000fca00078e00ff */
[----:B------:R-:W-:-:S04]  /*2350*/  SHF.R.U32.HI R13, RZ, 0x18, R13 ;  /* 0x00000018ff0d7819 */ /* 0x000fc8000001160d */
[----:B------:R-:W-:-:S13]  /*2360*/  ISETP.NE.U32.AND P0, PT, R13, RZ, PT ;  /* 0x000000ff0d00720c */ /* 0x000fda0003f05070 */
[----:B------:R-:W-:Y:S05]  /*2370*/  @P0 BRA `(.L_x_69) ;  /* 0x00000000002c0947 */ /* 0x000fea0003800000 */
[----:B------:R-:W-:-:S05]  /*2380*/  IMAD.SHL.U32 R13, R6, 0x2, RZ ;  /* 0x00000002060d7824 */ /* 0x000fca00078e00ff */
[----:B------:R-:W-:-:S13]  /*2390*/  ISETP.NE.AND P0, PT, R13, RZ, PT ;  /* 0x000000ff0d00720c */ /* 0x000fda0003f05270 */
[----:B------:R2:W3:Y:S01]  /*23a0*/  @!P0 MUFU.RCP R13, R6 ;  /* 0x00000006000d8308 */ /* 0x0004e20000001000 */
[----:B------:R-:W-:Y:S05]  /*23b0*/  @!P0 BRA `(.L_x_70) ;  /* 0x0000000000a48947 */ /* 0x000fea0003800000 */
[----:B------:R-:W-:-:S04]  /*23c0*/  FFMA R14, R6, 1.84467440737095516160e+19, RZ ;  /* 0x5f800000060e7823 */ /* 0x000fc800000000ff */
[----:B---3--:R-:W2:Y:S02]  /*23d0*/  MUFU.RCP R13, R14 ;  /* 0x0000000e000d7308 */ /* 0x008ea40000001000 */
[----:B--2---:R-:W-:-:S04]  /*23e0*/  FFMA R6, R14, R13, -1 ;  /* 0xbf8000000e067423 */ /* 0x004fc8000000000d */
[----:B------:R-:W-:-:S04]  /*23f0*/  FADD.FTZ R6, -R6, -RZ ;  /* 0x800000ff06067221 */ /* 0x000fc80000010100 */
[----:B------:R-:W-:-:S04]  /*2400*/  FFMA R6, R13, R6, R13 ;  /* 0x000000060d067223 */ /* 0x000fc8000000000d */
[----:B------:R-:W-:Y:S01]  /*2410*/  FFMA R13, R6, 1.84467440737095516160e+19, RZ ;  /* 0x5f800000060d7823 */ /* 0x000fe200000000ff */
[----:B------:R-:W-:Y:S06]  /*2420*/  BRA `(.L_x_70) ;  /* 0x0000000000887947 */ /* 0x000fec0003800000 */
.L_x_69:
        /* <DEDUP_REMOVED lines=33> */
.L_x_71:
[----:B------:R0:W1:Y:S02]  /*2640*/  MUFU.RCP R13, R6 ;  /* 0x00000006000d7308 */ /* 0x0000640000001000 */
.L_x_70:
[----:B0123--:R-:W-:Y:S02]  /*2650*/  IMAD.MOV.U32 R6, RZ, RZ, R13 ;  /* 0x000000ffff067224 */ /* 0x00ffe400078e000d */
[----:B------:R-:W-:-:S04]  /*2660*/  IMAD.MOV.U32 R13, RZ, RZ, 0x0 ;  /* 0x00000000ff0d7424 */ /* 0x000fc800078e00ff */
[----:B------:R-:W-:Y:S05]  /*2670*/  RET.REL.NODEC R12 `(chop_batch_f32) ;  /* 0xffffffd80c607950 */ /* 0x000fea0003c3ffff */
        .weak           $__internal_3_$__cuda_sm3x_div_rn_noftz_f32_slowpath
        .type           $__internal_3_$__cuda_sm3x_div_rn_noftz_f32_slowpath,@function
        .size           $__internal_3_$__cuda_sm3x_div_rn_noftz_f32_slowpath,(.L_x_84 - $__internal_3_$__cuda_sm3x_div_rn_noftz_f32_slowpath)
$__internal_3_$__cuda_sm3x_div_rn_noftz_f32_slowpath:
[--C-:B------:R-:W-:Y:S01]  /*2680*/  SHF.R.U32.HI R14, RZ, 0x17, R13.reuse ;  /* 0x00000017ff0e7819 */ /* 0x100fe2000001160d */
[--C-:B------:R-:W-:Y:S01]  /*2690*/  IMAD.MOV.U32 R28, RZ, RZ, R12.reuse ;  /* 0x000000ffff1c7224 */ /* 0x100fe200078e000c */
[----:B------:R-:W-:Y:S01]  /*26a0*/  SHF.R.U32.HI R16, RZ, 0x17, R12 ;  /* 0x00000017ff107819 */ /* 0x000fe2000001160c */
        /* <DEDUP_REMOVED lines=9> */
[----:B------:R-:W-:Y:S02]  /*2740*/  FSETP.GTU.FTZ.AND P0, PT, |R12|, +INF , PT ;  /* 0x7f8000000c00780b */ /* 0x000fe40003f1c200 */
        /* <DEDUP_REMOVED lines=22> */
.L_x_72:
[----:B------:R-:W-:Y:S01]  /*28b0*/  LEA R12, R14, 0xc0800000, 0x17 ;  /* 0xc08000000e0c7811 */ /* 0x000fe200078eb8ff */
[----:B------:R-:W-:-:S04]  /*28c0*/  VIADD R27, R16, 0xffffff81 ;  /* 0xffffff81101b7836 */ /* 0x000fc80000000000 */
[----:B------:R-:W-:-:S04]  /*28d0*/  IMAD.IADD R26, R17, 0x1, -R12 ;  /* 0x00000001111a7824 */ /* 0x000fc800078e0a0c */
[----:B------:R-:W0:Y:S01]  /*28e0*/  MUFU.RCP R12, R26 ;  /* 0x0000001a000c7308 */ /* 0x000e220000001000 */
[----:B------:R-:W-:-:S04]  /*28f0*/  FADD.FTZ R17, -R26, -RZ ;  /* 0x800000ff1a117221 */ /* 0x000fc80000010100 */
[----:B0-----:R-:W-:-:S04]  /*2900*/  FFMA R13, R12, R17, 1 ;  /* 0x3f8000000c0d7423 */ /* 0x001fc80000000011 */
[----:B------:R-:W-:Y:S01]  /*2910*/  FFMA R13, R12, R13, R12 ;  /* 0x0000000d0c0d7223 */ /* 0x000fe2000000000c */
[C---:B------:R-:W-:Y:S01]  /*2920*/  IMAD R12, R27.reuse, -0x800000, R28 ;  /* 0xff8000001b0c7824 */ /* 0x040fe200078e021c */
[----:B------:R-:W-:-:S03]  /*2930*/  IADD3 R27, PT, PT, R27, 0x7f, -R14 ;  /* 0x0000007f1b1b7810 */ /* 0x000fc60007ffe80e */
[----:B------:R-:W-:Y:S02]  /*2940*/  FFMA R14, R12, R13, RZ ;  /* 0x0000000d0c0e7223 */ /* 0x000fe400000000ff */
[----:B------:R-:W-:Y:S02]  /*2950*/  IMAD.IADD R27, R27, 0x1, R24 ;  /* 0x000000011b1b7824 */ /* 0x000fe400078e0218 */
[----:B------:R-:W-:-:S04]  /*2960*/  FFMA R16, R17, R14, R12 ;  /* 0x0000000e11107223 */ /* 0x000fc8000000000c */
[----:B------:R-:W-:-:S04]  /*2970*/  FFMA R14, R13, R16, R14 ;  /* 0x000000100d0e7223 */ /* 0x000fc8000000000e */
[----:B------:R-:W-:-:S04]  /*2980*/  FFMA R17, R17, R14, R12 ;  /* 0x0000000e11117223 */ /* 0x000fc8000000000c */
        /* <DEDUP_REMOVED lines=15> */
[CCC-:B------:R-:W-:Y:S01]  /*2a80*/  FFMA.RP R24, R13.reuse, R17.reuse, R14.reuse ;  /* 0x000000110d187223 */ /* 0x1c0fe2000000800e */
[----:B------:R-:W-:Y:S01]  /*2a90*/  FFMA.RM R13, R13, R17, R14 ;  /* 0x000000110d0d7223 */ /* 0x000fe2000000400e */
[C---:B------:R-:W-:Y:S01]  /*2aa0*/  VIADD R17, R16.reuse, 0x20 ;  /* 0x0000002010117836 */ /* 0x040fe20000000000 */
[----:B------:R-:W-:Y:S02]  /*2ab0*/  ISETP.NE.AND P2, PT, R16, RZ, PT ;  /* 0x000000ff1000720c */ /* 0x000fe40003f45270 */
[----:B------:R-:W-:Y:S02]  /*2ac0*/  LOP3.LUT R26, R26, 0x7fffff, RZ, 0xc0, !PT ;  /* 0x007fffff1a1a7812 */ /* 0x000fe400078ec0ff */
[----:B------:R-:W-:Y:S01]  /*2ad0*/  ISETP.NE.AND P1, PT, R16, RZ, PT ;  /* 0x000000ff1000720c */ /* 0x000fe20003f25270 */
[----:B------:R-:W-:Y:S01]  /*2ae0*/  IMAD.MOV R16, RZ, RZ, -R16 ;  /* 0x000000ffff107224 */ /* 0x000fe200078e0a10 */
[----:B------:R-:W-:-:S02]  /*2af0*/  LOP3.LUT R26, R26, 0x800000, RZ, 0xfc, !PT ;  /* 0x008000001a1a7812 */ /* 0x000fc400078efcff */
[----:B------:R-:W-:Y:S02]  /*2b00*/  FSETP.NEU.FTZ.AND P0, PT, R24, R13, PT ;  /* 0x0000000d1800720b */ /* 0x000fe40003f1d000 */
[----:B------:R-:W-:Y:S02]  /*2b10*/  SHF.L.U32 R17, R26, R17, RZ ;  /* 0x000000111a117219 */ /* 0x000fe400000006ff */
[----:B------:R-:W-:Y:S02]  /*2b20*/  SEL R13, R16, RZ, P2 ;  /* 0x000000ff100d7207 */ /* 0x000fe40001000000 */
[----:B------:R-:W-:Y:S02]  /*2b30*/  ISETP.NE.AND P1, PT, R17, RZ, P1 ;  /* 0x000000ff1100720c */ /* 0x000fe40000f25270 */
[----:B------:R-:W-:Y:S02]  /*2b40*/  SHF.R.U32.HI R13, RZ, R13, R26 ;  /* 0x0000000dff0d7219 */ /* 0x000fe4000001161a */
[----:B------:R-:W-:-:S02]  /*2b50*/  PLOP3.LUT P0, PT, P0, P1, PT, 0xf8, 0x8f ;  /* 0x00000000008f781c */ /* 0x000fc40000703f70 */
[----:B------:R-:W-:Y:S02]  /*2b60*/  SHF.R.U32.HI R17, RZ, 0x1, R13 ;  /* 0x00000001ff117819 */ /* 0x000fe4000001160d */
[----:B------:R-:W-:-:S04]  /*2b70*/  SEL R14, RZ, 0x1, !P0 ;  /* 0x00000001ff0e7807 */ /* 0x000fc80004000000 */
[----:B------:R-:W-:-:S04]  /*2b80*/  LOP3.LUT R14, R14, 0x1, R17, 0xf8, !PT ;  /* 0x000000010e0e7812 */ /* 0x000fc800078ef811 */
[----:B------:R-:W-:-:S05]  /*2b90*/  LOP3.LUT R14, R14, R13, RZ, 0xc0, !PT ;  /* 0x0000000d0e0e7212 */ /* 0x000fca00078ec0ff */
[----:B------:R-:W-:-:S05]  /*2ba0*/  IMAD.IADD R17, R17, 0x1, R14 ;  /* 0x0000000111117824 */ /* 0x000fca00078e020e */
[----:B------:R-:W-:Y:S01]  /*2bb0*/  LOP3.LUT R12, R17, R12, RZ, 0xfc, !PT ;  /* 0x0000000c110c7212 */ /* 0x000fe200078efcff */
[----:B------:R-:W-:Y:S06]  /*2bc0*/  BRA `(.L_x_79) ;  /* 0x0000000000347947 */ /* 0x000fec0003800000 */
.L_x_78:
[----:B------:R-:W-:-:S04]  /*2bd0*/  LOP3.LUT R12, R12, 0x80000000, RZ, 0xc0, !PT ;  /* 0x800000000c0c7812 */ /* 0x000fc800078ec0ff */
[----:B------:R-:W-:Y:S01]  /*2be0*/  LOP3.LUT R12, R12, 0x7f800000, RZ, 0xfc, !PT ;  /* 0x7f8000000c0c7812 */ /* 0x000fe200078efcff */
[----:B------:R-:W-:Y:S06]  /*2bf0*/  BRA `(.L_x_79) ;  /* 0x0000000000287947 */ /* 0x000fec0003800000 */
.L_x_77:
[----:B------:R-:W-:Y:S01]  /*2c00*/  IMAD R12, R27, 0x800000, R12 ;  /* 0x008000001b0c7824 */ /* 0x000fe200078e020c */
[----:B------:R-:W-:Y:S06]  /*2c10*/  BRA `(.L_x_79) ;  /* 0x0000000000207947 */ /* 0x000fec0003800000 */
.L_x_76:
[----:B------:R-:W-:-:S04]  /*2c20*/  LOP3.LUT R12, R17, 0x80000000, R28, 0x48, !PT ;  /* 0x80000000110c7812 */ /* 0x000fc800078e481c */
[----:B------:R-:W-:Y:S01]  /*2c30*/  LOP3.LUT R12, R12, 0x7f800000, RZ, 0xfc, !PT ;  /* 0x7f8000000c0c7812 */ /* 0x000fe200078efcff */
[----:B------:R-:W-:Y:S06]  /*2c40*/  BRA `(.L_x_79) ;  /* 0x0000000000147947 */ /* 0x000fec0003800000 */
.L_x_75:
[----:B------:R-:W-:Y:S01]  /*2c50*/  LOP3.LUT R12, R17, 0x80000000, R28, 0x48, !PT ;  /* 0x80000000110c7812 */ /* 0x000fe200078e481c */
[----:B------:R-:W-:Y:S06]  /*2c60*/  BRA `(.L_x_79) ;  /* 0x00000000000c7947 */ /* 0x000fec0003800000 */
.L_x_74:
[----:B------:R-:W0:Y:S01]  /*2c70*/  MUFU.RSQ R12, -QNAN ;  /* 0xffc00000000c7908 */ /* 0x000e220000001400 */
[----:B------:R-:W-:Y:S05]  /*2c80*/  BRA `(.L_x_79) ;  /* 0x0000000000047947 */ /* 0x000fea0003800000 */
.L_x_73:
[----:B------:R-:W-:-:S07]  /*2c90*/  FADD.FTZ R12, R12, R13 ;  /* 0x0000000d0c0c7221 */ /* 0x000fce0000010000 */
.L_x_79:
[----:B0-----:R-:W-:Y:S02]  /*2ca0*/  IMAD.MOV.U32 R14, RZ, RZ, R12 ;  /* 0x000000ffff0e7224 */ /* 0x001fe400078e000c */
[----:B------:R-:W-:Y:S02]  /*2cb0*/  IMAD.MOV.U32 R12, RZ, RZ, R15 ;  /* 0x000000ffff0c7224 */ /* 0x000fe400078e000f */
[----:B------:R-:W-:-:S04]  /*2cc0*/  IMAD.MOV.U32 R13, RZ, RZ, 0x0 ;  /* 0x00000000ff0d7424 */ /* 0x000fc800078e00ff */
[----:B------:R-:W-:Y:S05]  /*2cd0*/  RET.REL.NODEC R12 `(chop_batch_f32) ;  /* 0xffffffd00cc87950 */ /* 0x000fea0003c3ffff */
.L_x_80:
        /* <DEDUP_REMOVED lines=10> */
.L_x_84:


//--------------------- .nv.shared.chop_many_series_one_param_f32 --------------------------
	.section	.nv.shared.chop_many_series_one_param_f32,"aw",@nobits
	.sectionflags	@""
	.align	16
	.zero		1024


//--------------------- .nv.shared.reserved.0     --------------------------
	.section	.nv.shared.reserved.0,"aw",@nobits
	.weak		__nv_reservedSMEM_offset_0_alias
	.size		__nv_reservedSMEM_offset_0_alias, 0, 64
	.other		__nv_reservedSMEM_offset_0_alias,@"STO_CUDA_RESERVED_SHARED STV_DEFAULT"
__nv_reservedSMEM_offset_0_alias:
	.zero		0
	.zero		64


//--------------------- .nv.shared.chop_batch_f32 --------------------------
	.section	.nv.shared.chop_batch_f32,"aw",@nobits
	.sectionflags	@""
	.align	16
.nv.shared.chop_batch_f32:
	.zero		1040


//--------------------- .nv.constant0.chop_many_series_one_param_f32 --------------------------
	.section	.nv.constant0.chop_many_series_one_param_f32,"a",@progbits
	.sectionflags	@""
	.align	4
.nv.constant0.chop_many_series_one_param_f32:
	.zero		952


//--------------------- .nv.constant0.chop_batch_f32 --------------------------
	.section	.nv.constant0.chop_batch_f32,"a",@progbits
	.sectionflags	@""
	.align	4
.nv.constant0.chop_batch_f32:
	.zero		1016


//--------------------- SYMBOLS --------------------------

	.type		.nv.reservedSmem.offset0,@object
	.size		.nv.reservedSmem.offset0,0x4
	.type		.nv.reservedSmem.cap,@object
	.size		.nv.reservedSmem.cap,0x4
